//
// Generated by NVIDIA NVVM Compiler
//
// Compiler Build ID: CL-36424714
// Cuda compilation tools, release 13.0, V13.0.88
// Based on NVVM 20.0.0
//

.version 9.0
.target sm_100
.address_size 64

	// .globl	_Z21compute_accelerationsP8Particlei

.visible .entry _Z21compute_accelerationsP8Particlei(
	.param .u64 .ptr .align 1 _Z21compute_accelerationsP8Particlei_param_0,
	.param .u32 _Z21compute_accelerationsP8Particlei_param_1
)
{
	.reg .pred 	%p<18>;
	.reg .b32 	%r<44>;
	.reg .b32 	%f<380>;
	.reg .b64 	%rd<26>;

	ld.param.u64 	%rd9, [_Z21compute_accelerationsP8Particlei_param_0];
	ld.param.u32 	%r24, [_Z21compute_accelerationsP8Particlei_param_1];
	cvta.to.global.u64 	%rd1, %rd9;
	mov.u32 	%r25, %ctaid.x;
	mov.u32 	%r26, %ntid.x;
	mov.u32 	%r27, %tid.x;
	mad.lo.s32 	%r1, %r25, %r26, %r27;
	setp.ge.s32 	%p1, %r1, %r24;
	@%p1 bra 	$L__BB0_24;
	mul.wide.s32 	%rd10, %r1, 40;
	add.s64 	%rd11, %rd1, %rd10;
	add.s64 	%rd2, %rd11, 4;
	ld.global.f32 	%f1, [%rd11+4];
	ld.global.f32 	%f2, [%rd11+8];
	ld.global.f32 	%f3, [%rd11+12];
	setp.lt.s32 	%p2, %r1, 1;
	mov.f32 	%f353, 0f00000000;
	mov.b32 	%r42, 0;
	mov.f32 	%f354, %f353;
	mov.f32 	%f355, %f353;
	@%p2 bra 	$L__BB0_10;
	min.s32 	%r30, %r1, %r24;
	max.s32 	%r42, %r30, 1;
	and.b32  	%r3, %r42, 3;
	setp.lt.s32 	%p3, %r30, 4;
	mov.f32 	%f355, 0f00000000;
	mov.b32 	%r37, 0;
	mov.f32 	%f354, %f355;
	mov.f32 	%f353, %f355;
	@%p3 bra 	$L__BB0_5;
	and.b32  	%r37, %r42, 2147483644;
	neg.s32 	%r35, %r37;
	add.s64 	%rd24, %rd1, 80;
	mov.f32 	%f355, 0f00000000;
$L__BB0_4:
	.pragma "nounroll";
	ld.global.f32 	%f71, [%rd24+-76];
	sub.f32 	%f72, %f71, %f1;
	ld.global.f32 	%f73, [%rd24+-72];
	sub.f32 	%f74, %f73, %f2;
	ld.global.f32 	%f75, [%rd24+-68];
	sub.f32 	%f76, %f75, %f3;
	mul.f32 	%f77, %f74, %f74;
	fma.rn.f32 	%f78, %f72, %f72, %f77;
	fma.rn.f32 	%f79, %f76, %f76, %f78;
	add.f32 	%f80, %f79, 0f358637BD;
	rsqrt.approx.f32 	%f81, %f80;
	mul.f32 	%f82, %f81, %f81;
	mul.f32 	%f83, %f81, %f82;
	ld.global.f32 	%f84, [%rd24+-80];
	mul.f32 	%f85, %f84, 0f2E92C4F8;
	mul.f32 	%f86, %f85, %f83;
	fma.rn.f32 	%f87, %f72, %f86, %f353;
	fma.rn.f32 	%f88, %f74, %f86, %f354;
	fma.rn.f32 	%f89, %f76, %f86, %f355;
	ld.global.f32 	%f90, [%rd24+-36];
	sub.f32 	%f91, %f90, %f1;
	ld.global.f32 	%f92, [%rd24+-32];
	sub.f32 	%f93, %f92, %f2;
	ld.global.f32 	%f94, [%rd24+-28];
	sub.f32 	%f95, %f94, %f3;
	mul.f32 	%f96, %f93, %f93;
	fma.rn.f32 	%f97, %f91, %f91, %f96;
	fma.rn.f32 	%f98, %f95, %f95, %f97;
	add.f32 	%f99, %f98, 0f358637BD;
	rsqrt.approx.f32 	%f100, %f99;
	mul.f32 	%f101, %f100, %f100;
	mul.f32 	%f102, %f100, %f101;
	ld.global.f32 	%f103, [%rd24+-40];
	mul.f32 	%f104, %f103, 0f2E92C4F8;
	mul.f32 	%f105, %f104, %f102;
	fma.rn.f32 	%f106, %f91, %f105, %f87;
	fma.rn.f32 	%f107, %f93, %f105, %f88;
	fma.rn.f32 	%f108, %f95, %f105, %f89;
	ld.global.f32 	%f109, [%rd24+4];
	sub.f32 	%f110, %f109, %f1;
	ld.global.f32 	%f111, [%rd24+8];
	sub.f32 	%f112, %f111, %f2;
	ld.global.f32 	%f113, [%rd24+12];
	sub.f32 	%f114, %f113, %f3;
	mul.f32 	%f115, %f112, %f112;
	fma.rn.f32 	%f116, %f110, %f110, %f115;
	fma.rn.f32 	%f117, %f114, %f114, %f116;
	add.f32 	%f118, %f117, 0f358637BD;
	rsqrt.approx.f32 	%f119, %f118;
	mul.f32 	%f120, %f119, %f119;
	mul.f32 	%f121, %f119, %f120;
	ld.global.f32 	%f122, [%rd24];
	mul.f32 	%f123, %f122, 0f2E92C4F8;
	mul.f32 	%f124, %f123, %f121;
	fma.rn.f32 	%f125, %f110, %f124, %f106;
	fma.rn.f32 	%f126, %f112, %f124, %f107;
	fma.rn.f32 	%f127, %f114, %f124, %f108;
	ld.global.f32 	%f128, [%rd24+44];
	sub.f32 	%f129, %f128, %f1;
	ld.global.f32 	%f130, [%rd24+48];
	sub.f32 	%f131, %f130, %f2;
	ld.global.f32 	%f132, [%rd24+52];
	sub.f32 	%f133, %f132, %f3;
	mul.f32 	%f134, %f131, %f131;
	fma.rn.f32 	%f135, %f129, %f129, %f134;
	fma.rn.f32 	%f136, %f133, %f133, %f135;
	add.f32 	%f137, %f136, 0f358637BD;
	rsqrt.approx.f32 	%f138, %f137;
	mul.f32 	%f139, %f138, %f138;
	mul.f32 	%f140, %f138, %f139;
	ld.global.f32 	%f141, [%rd24+40];
	mul.f32 	%f142, %f141, 0f2E92C4F8;
	mul.f32 	%f143, %f142, %f140;
	fma.rn.f32 	%f353, %f129, %f143, %f125;
	fma.rn.f32 	%f354, %f131, %f143, %f126;
	fma.rn.f32 	%f355, %f133, %f143, %f127;
	add.s32 	%r35, %r35, 4;
	add.s64 	%rd24, %rd24, 160;
	setp.ne.s32 	%p4, %r35, 0;
	@%p4 bra 	$L__BB0_4;
$L__BB0_5:
	setp.eq.s32 	%p5, %r3, 0;
	@%p5 bra 	$L__BB0_10;
	setp.eq.s32 	%p6, %r3, 1;
	@%p6 bra 	$L__BB0_8;
	mul.wide.u32 	%rd12, %r37, 40;
	add.s64 	%rd13, %rd1, %rd12;
	ld.global.f32 	%f145, [%rd13+4];
	sub.f32 	%f146, %f145, %f1;
	ld.global.f32 	%f147, [%rd13+8];
	sub.f32 	%f148, %f147, %f2;
	ld.global.f32 	%f149, [%rd13+12];
	sub.f32 	%f150, %f149, %f3;
	mul.f32 	%f151, %f148, %f148;
	fma.rn.f32 	%f152, %f146, %f146, %f151;
	fma.rn.f32 	%f153, %f150, %f150, %f152;
	add.f32 	%f154, %f153, 0f358637BD;
	rsqrt.approx.f32 	%f155, %f154;
	mul.f32 	%f156, %f155, %f155;
	mul.f32 	%f157, %f155, %f156;
	ld.global.f32 	%f158, [%rd13];
	mul.f32 	%f159, %f158, 0f2E92C4F8;
	mul.f32 	%f160, %f159, %f157;
	fma.rn.f32 	%f161, %f146, %f160, %f353;
	fma.rn.f32 	%f162, %f148, %f160, %f354;
	fma.rn.f32 	%f163, %f150, %f160, %f355;
	ld.global.f32 	%f164, [%rd13+44];
	sub.f32 	%f165, %f164, %f1;
	ld.global.f32 	%f166, [%rd13+48];
	sub.f32 	%f167, %f166, %f2;
	ld.global.f32 	%f168, [%rd13+52];
	sub.f32 	%f169, %f168, %f3;
	mul.f32 	%f170, %f167, %f167;
	fma.rn.f32 	%f171, %f165, %f165, %f170;
	fma.rn.f32 	%f172, %f169, %f169, %f171;
	add.f32 	%f173, %f172, 0f358637BD;
	rsqrt.approx.f32 	%f174, %f173;
	mul.f32 	%f175, %f174, %f174;
	mul.f32 	%f176, %f174, %f175;
	ld.global.f32 	%f177, [%rd13+40];
	mul.f32 	%f178, %f177, 0f2E92C4F8;
	mul.f32 	%f179, %f178, %f176;
	fma.rn.f32 	%f353, %f165, %f179, %f161;
	fma.rn.f32 	%f354, %f167, %f179, %f162;
	fma.rn.f32 	%f355, %f169, %f179, %f163;
	add.s32 	%r37, %r37, 2;
$L__BB0_8:
	and.b32  	%r31, %r42, 1;
	setp.eq.b32 	%p7, %r31, 1;
	not.pred 	%p8, %p7;
	@%p8 bra 	$L__BB0_10;
	mul.wide.u32 	%rd14, %r37, 40;
	add.s64 	%rd15, %rd1, %rd14;
	ld.global.f32 	%f180, [%rd15+4];
	sub.f32 	%f181, %f180, %f1;
	ld.global.f32 	%f182, [%rd15+8];
	sub.f32 	%f183, %f182, %f2;
	ld.global.f32 	%f184, [%rd15+12];
	sub.f32 	%f185, %f184, %f3;
	mul.f32 	%f186, %f183, %f183;
	fma.rn.f32 	%f187, %f181, %f181, %f186;
	fma.rn.f32 	%f188, %f185, %f185, %f187;
	add.f32 	%f189, %f188, 0f358637BD;
	rsqrt.approx.f32 	%f190, %f189;
	mul.f32 	%f191, %f190, %f190;
	mul.f32 	%f192, %f190, %f191;
	ld.global.f32 	%f193, [%rd15];
	mul.f32 	%f194, %f193, 0f2E92C4F8;
	mul.f32 	%f195, %f194, %f192;
	fma.rn.f32 	%f353, %f181, %f195, %f353;
	fma.rn.f32 	%f354, %f183, %f195, %f354;
	fma.rn.f32 	%f355, %f185, %f195, %f355;
$L__BB0_10:
	setp.ge.s32 	%p9, %r42, %r24;
	@%p9 bra 	$L__BB0_14;
	setp.eq.s32 	%p10, %r1, %r42;
	@%p10 bra 	$L__BB0_13;
	mul.wide.u32 	%rd16, %r42, 40;
	add.s64 	%rd17, %rd1, %rd16;
	ld.global.f32 	%f196, [%rd17+4];
	sub.f32 	%f197, %f196, %f1;
	ld.global.f32 	%f198, [%rd17+8];
	sub.f32 	%f199, %f198, %f2;
	ld.global.f32 	%f200, [%rd17+12];
	sub.f32 	%f201, %f200, %f3;
	mul.f32 	%f202, %f199, %f199;
	fma.rn.f32 	%f203, %f197, %f197, %f202;
	fma.rn.f32 	%f204, %f201, %f201, %f203;
	add.f32 	%f205, %f204, 0f358637BD;
	rsqrt.approx.f32 	%f206, %f205;
	mul.f32 	%f207, %f206, %f206;
	mul.f32 	%f208, %f206, %f207;
	ld.global.f32 	%f209, [%rd17];
	mul.f32 	%f210, %f209, 0f2E92C4F8;
	mul.f32 	%f211, %f210, %f208;
	fma.rn.f32 	%f353, %f197, %f211, %f353;
	fma.rn.f32 	%f354, %f199, %f211, %f354;
	fma.rn.f32 	%f355, %f201, %f211, %f355;
$L__BB0_13:
	add.s32 	%r42, %r42, 1;
$L__BB0_14:
	setp.ge.s32 	%p11, %r42, %r24;
	@%p11 bra 	$L__BB0_23;
	sub.s32 	%r14, %r24, %r42;
	and.b32  	%r15, %r14, 3;
	sub.s32 	%r32, %r42, %r24;
	setp.gt.u32 	%p12, %r32, -4;
	@%p12 bra 	$L__BB0_18;
	and.b32  	%r33, %r14, -4;
	neg.s32 	%r40, %r33;
	mul.wide.u32 	%rd18, %r42, 40;
	add.s64 	%rd19, %rd18, %rd1;
	add.s64 	%rd25, %rd19, 80;
$L__BB0_17:
	.pragma "nounroll";
	ld.global.f32 	%f213, [%rd25+-76];
	sub.f32 	%f214, %f213, %f1;
	ld.global.f32 	%f215, [%rd25+-72];
	sub.f32 	%f216, %f215, %f2;
	ld.global.f32 	%f217, [%rd25+-68];
	sub.f32 	%f218, %f217, %f3;
	mul.f32 	%f219, %f216, %f216;
	fma.rn.f32 	%f220, %f214, %f214, %f219;
	fma.rn.f32 	%f221, %f218, %f218, %f220;
	add.f32 	%f222, %f221, 0f358637BD;
	rsqrt.approx.f32 	%f223, %f222;
	mul.f32 	%f224, %f223, %f223;
	mul.f32 	%f225, %f223, %f224;
	ld.global.f32 	%f226, [%rd25+-80];
	mul.f32 	%f227, %f226, 0f2E92C4F8;
	mul.f32 	%f228, %f227, %f225;
	fma.rn.f32 	%f229, %f214, %f228, %f353;
	fma.rn.f32 	%f230, %f216, %f228, %f354;
	fma.rn.f32 	%f231, %f218, %f228, %f355;
	ld.global.f32 	%f232, [%rd25+-36];
	sub.f32 	%f233, %f232, %f1;
	ld.global.f32 	%f234, [%rd25+-32];
	sub.f32 	%f235, %f234, %f2;
	ld.global.f32 	%f236, [%rd25+-28];
	sub.f32 	%f237, %f236, %f3;
	mul.f32 	%f238, %f235, %f235;
	fma.rn.f32 	%f239, %f233, %f233, %f238;
	fma.rn.f32 	%f240, %f237, %f237, %f239;
	add.f32 	%f241, %f240, 0f358637BD;
	rsqrt.approx.f32 	%f242, %f241;
	mul.f32 	%f243, %f242, %f242;
	mul.f32 	%f244, %f242, %f243;
	ld.global.f32 	%f245, [%rd25+-40];
	mul.f32 	%f246, %f245, 0f2E92C4F8;
	mul.f32 	%f247, %f246, %f244;
	fma.rn.f32 	%f248, %f233, %f247, %f229;
	fma.rn.f32 	%f249, %f235, %f247, %f230;
	fma.rn.f32 	%f250, %f237, %f247, %f231;
	ld.global.f32 	%f251, [%rd25+4];
	sub.f32 	%f252, %f251, %f1;
	ld.global.f32 	%f253, [%rd25+8];
	sub.f32 	%f254, %f253, %f2;
	ld.global.f32 	%f255, [%rd25+12];
	sub.f32 	%f256, %f255, %f3;
	mul.f32 	%f257, %f254, %f254;
	fma.rn.f32 	%f258, %f252, %f252, %f257;
	fma.rn.f32 	%f259, %f256, %f256, %f258;
	add.f32 	%f260, %f259, 0f358637BD;
	rsqrt.approx.f32 	%f261, %f260;
	mul.f32 	%f262, %f261, %f261;
	mul.f32 	%f263, %f261, %f262;
	ld.global.f32 	%f264, [%rd25];
	mul.f32 	%f265, %f264, 0f2E92C4F8;
	mul.f32 	%f266, %f265, %f263;
	fma.rn.f32 	%f267, %f252, %f266, %f248;
	fma.rn.f32 	%f268, %f254, %f266, %f249;
	fma.rn.f32 	%f269, %f256, %f266, %f250;
	ld.global.f32 	%f270, [%rd25+44];
	sub.f32 	%f271, %f270, %f1;
	ld.global.f32 	%f272, [%rd25+48];
	sub.f32 	%f273, %f272, %f2;
	ld.global.f32 	%f274, [%rd25+52];
	sub.f32 	%f275, %f274, %f3;
	mul.f32 	%f276, %f273, %f273;
	fma.rn.f32 	%f277, %f271, %f271, %f276;
	fma.rn.f32 	%f278, %f275, %f275, %f277;
	add.f32 	%f279, %f278, 0f358637BD;
	rsqrt.approx.f32 	%f280, %f279;
	mul.f32 	%f281, %f280, %f280;
	mul.f32 	%f282, %f280, %f281;
	ld.global.f32 	%f283, [%rd25+40];
	mul.f32 	%f284, %f283, 0f2E92C4F8;
	mul.f32 	%f285, %f284, %f282;
	fma.rn.f32 	%f353, %f271, %f285, %f267;
	fma.rn.f32 	%f354, %f273, %f285, %f268;
	fma.rn.f32 	%f355, %f275, %f285, %f269;
	add.s32 	%r42, %r42, 4;
	add.s32 	%r40, %r40, 4;
	add.s64 	%rd25, %rd25, 160;
	setp.ne.s32 	%p13, %r40, 0;
	@%p13 bra 	$L__BB0_17;
$L__BB0_18:
	setp.eq.s32 	%p14, %r15, 0;
	@%p14 bra 	$L__BB0_23;
	setp.eq.s32 	%p15, %r15, 1;
	@%p15 bra 	$L__BB0_21;
	mul.wide.u32 	%rd20, %r42, 40;
	add.s64 	%rd21, %rd1, %rd20;
	ld.global.f32 	%f287, [%rd21+4];
	sub.f32 	%f288, %f287, %f1;
	ld.global.f32 	%f289, [%rd21+8];
	sub.f32 	%f290, %f289, %f2;
	ld.global.f32 	%f291, [%rd21+12];
	sub.f32 	%f292, %f291, %f3;
	mul.f32 	%f293, %f290, %f290;
	fma.rn.f32 	%f294, %f288, %f288, %f293;
	fma.rn.f32 	%f295, %f292, %f292, %f294;
	add.f32 	%f296, %f295, 0f358637BD;
	rsqrt.approx.f32 	%f297, %f296;
	mul.f32 	%f298, %f297, %f297;
	mul.f32 	%f299, %f297, %f298;
	ld.global.f32 	%f300, [%rd21];
	mul.f32 	%f301, %f300, 0f2E92C4F8;
	mul.f32 	%f302, %f301, %f299;
	fma.rn.f32 	%f303, %f288, %f302, %f353;
	fma.rn.f32 	%f304, %f290, %f302, %f354;
	fma.rn.f32 	%f305, %f292, %f302, %f355;
	ld.global.f32 	%f306, [%rd21+44];
	sub.f32 	%f307, %f306, %f1;
	ld.global.f32 	%f308, [%rd21+48];
	sub.f32 	%f309, %f308, %f2;
	ld.global.f32 	%f310, [%rd21+52];
	sub.f32 	%f311, %f310, %f3;
	mul.f32 	%f312, %f309, %f309;
	fma.rn.f32 	%f313, %f307, %f307, %f312;
	fma.rn.f32 	%f314, %f311, %f311, %f313;
	add.f32 	%f315, %f314, 0f358637BD;
	rsqrt.approx.f32 	%f316, %f315;
	mul.f32 	%f317, %f316, %f316;
	mul.f32 	%f318, %f316, %f317;
	ld.global.f32 	%f319, [%rd21+40];
	mul.f32 	%f320, %f319, 0f2E92C4F8;
	mul.f32 	%f321, %f320, %f318;
	fma.rn.f32 	%f353, %f307, %f321, %f303;
	fma.rn.f32 	%f354, %f309, %f321, %f304;
	fma.rn.f32 	%f355, %f311, %f321, %f305;
	add.s32 	%r42, %r42, 2;
$L__BB0_21:
	and.b32  	%r34, %r14, 1;
	setp.eq.b32 	%p16, %r34, 1;
	not.pred 	%p17, %p16;
	@%p17 bra 	$L__BB0_23;
	mul.wide.u32 	%rd22, %r42, 40;
	add.s64 	%rd23, %rd1, %rd22;
	ld.global.f32 	%f322, [%rd23+4];
	sub.f32 	%f323, %f322, %f1;
	ld.global.f32 	%f324, [%rd23+8];
	sub.f32 	%f325, %f324, %f2;
	ld.global.f32 	%f326, [%rd23+12];
	sub.f32 	%f327, %f326, %f3;
	mul.f32 	%f328, %f325, %f325;
	fma.rn.f32 	%f329, %f323, %f323, %f328;
	fma.rn.f32 	%f330, %f327, %f327, %f329;
	add.f32 	%f331, %f330, 0f358637BD;
	rsqrt.approx.f32 	%f332, %f331;
	mul.f32 	%f333, %f332, %f332;
	mul.f32 	%f334, %f332, %f333;
	ld.global.f32 	%f335, [%rd23];
	mul.f32 	%f336, %f335, 0f2E92C4F8;
	mul.f32 	%f337, %f336, %f334;
	fma.rn.f32 	%f353, %f323, %f337, %f353;
	fma.rn.f32 	%f354, %f325, %f337, %f354;
	fma.rn.f32 	%f355, %f327, %f337, %f355;
$L__BB0_23:
	st.global.f32 	[%rd2+24], %f353;
	st.global.f32 	[%rd2+28], %f354;
	st.global.f32 	[%rd2+32], %f355;
$L__BB0_24:
	ret;

}
	// .globl	_Z16update_particlesP8Particlefi
.visible .entry _Z16update_particlesP8Particlefi(
	.param .u64 .ptr .align 1 _Z16update_particlesP8Particlefi_param_0,
	.param .f32 _Z16update_particlesP8Particlefi_param_1,
	.param .u32 _Z16update_particlesP8Particlefi_param_2
)
{
	.reg .pred 	%p<2>;
	.reg .b32 	%r<6>;
	.reg .b32 	%f<17>;
	.reg .b64 	%rd<5>;

	ld.param.u64 	%rd1, [_Z16update_particlesP8Particlefi_param_0];
	ld.param.f32 	%f1, [_Z16update_particlesP8Particlefi_param_1];
	ld.param.u32 	%r2, [_Z16update_particlesP8Particlefi_param_2];
	mov.u32 	%r3, %ctaid.x;
	mov.u32 	%r4, %ntid.x;
	mov.u32 	%r5, %tid.x;
	mad.lo.s32 	%r1, %r3, %r4, %r5;
	setp.ge.s32 	%p1, %r1, %r2;
	@%p1 bra 	$L__BB1_2;
	cvta.to.global.u64 	%rd2, %rd1;
	mul.wide.s32 	%rd3, %r1, 40;
	add.s64 	%rd4, %rd2, %rd3;
	ld.global.f32 	%f2, [%rd4+28];
	ld.global.f32 	%f3, [%rd4+16];
	fma.rn.f32 	%f4, %f1, %f2, %f3;
	st.global.f32 	[%rd4+16], %f4;
	ld.global.f32 	%f5, [%rd4+32];
	ld.global.f32 	%f6, [%rd4+20];
	fma.rn.f32 	%f7, %f1, %f5, %f6;
	st.global.f32 	[%rd4+20], %f7;
	ld.global.f32 	%f8, [%rd4+36];
	ld.global.f32 	%f9, [%rd4+24];
	fma.rn.f32 	%f10, %f1, %f8, %f9;
	st.global.f32 	[%rd4+24], %f10;
	ld.global.f32 	%f11, [%rd4+4];
	fma.rn.f32 	%f12, %f1, %f4, %f11;
	st.global.f32 	[%rd4+4], %f12;
	ld.global.f32 	%f13, [%rd4+8];
	fma.rn.f32 	%f14, %f1, %f7, %f13;
	st.global.f32 	[%rd4+8], %f14;
	ld.global.f32 	%f15, [%rd4+12];
	fma.rn.f32 	%f16, %f1, %f10, %f15;
	st.global.f32 	[%rd4+12], %f16;
$L__BB1_2:
	ret;

}


// ===== COMPILED SASS (sm_100) =====

	.target	sm_100

	.elftype	@"ET_EXEC"


//--------------------- .note.nv.tkinfo           --------------------------
	.section	.note.nv.tkinfo,"",@"SHT_NOTE"
	.sectionflags	@"SHF_NOTE_NV_TKINFO"
	.tkinfo
        /*0018*/ 	.word	0x00000002
        /*0030*/ 	.string	""
        /*0030*/ 	.string	"ptxas"
        /*0030*/ 	.string	"Cuda compilation tools, release 13.0, V13.0.88"
        /*0030*/ 	.string	"Build cuda_13.0.r13.0/compiler.36424714_0"
        /*0030*/ 	.string	"-arch sm_100 -m 64 "



//--------------------- .note.nv.cuinfo           --------------------------
	.section	.note.nv.cuinfo,"",@"SHT_NOTE"
	.sectionflags	@"SHF_NOTE_NV_CUINFO"
        /*0018*/ 	.short	0x0002
        /*001a*/ 	.short	0x0064
        /*001c*/ 	.short	0x0082
	.zero		2


//--------------------- .nv.info                  --------------------------
	.section	.nv.info,"",@"SHT_CUDA_INFO"
	.align	4


	//----- nvinfo : EIATTR_REGCOUNT
	.align		4
        /*0000*/ 	.byte	0x04, 0x2f
        /*0002*/ 	.short	(.L_1 - .L_0)
	.align		4
.L_0:
        /*0004*/ 	.word	index@(_Z21compute_accelerationsP8Particlei)
        /*0008*/ 	.word	0x00000020


	//----- nvinfo : EIATTR_FRAME_SIZE
	.align		4
.L_1:
        /*000c*/ 	.byte	0x04, 0x11
        /*000e*/ 	.short	(.L_3 - .L_2)
	.align		4
.L_2:
        /*0010*/ 	.word	index@(_Z21compute_accelerationsP8Particlei)
        /*0014*/ 	.word	0x00000000


	//----- nvinfo : EIATTR_REGCOUNT
	.align		4
.L_3:
        /*0018*/ 	.byte	0x04, 0x2f
        /*001a*/ 	.short	(.L_5 - .L_4)
	.align		4
.L_4:
        /*001c*/ 	.word	index@(_Z16update_particlesP8Particlefi)
        /*0020*/ 	.word	0x00000012


	//----- nvinfo : EIATTR_FRAME_SIZE
	.align		4
.L_5:
        /*0024*/ 	.byte	0x04, 0x11
        /*0026*/ 	.short	(.L_7 - .L_6)
	.align		4
.L_6:
        /*0028*/ 	.word	index@(_Z16update_particlesP8Particlefi)
        /*002c*/ 	.word	0x00000000


	//----- nvinfo : EIATTR_MIN_STACK_SIZE
	.align		4
.L_7:
        /*0030*/ 	.byte	0x04, 0x12
        /*0032*/ 	.short	(.L_9 - .L_8)
	.align		4
.L_8:
        /*0034*/ 	.word	index@(_Z16update_particlesP8Particlefi)
        /*0038*/ 	.word	0x00000000


	//----- nvinfo : EIATTR_MIN_STACK_SIZE
	.align		4
.L_9:
        /*003c*/ 	.byte	0x04, 0x12
        /*003e*/ 	.short	(.L_11 - .L_10)
	.align		4
.L_10:
        /*0040*/ 	.word	index@(_Z21compute_accelerationsP8Particlei)
        /*0044*/ 	.word	0x00000000
.L_11:


//--------------------- .nv.compat                --------------------------
	.section	.nv.compat,"",@"SHT_CUDA_COMPAT_INFO"
	.align	4
        /*0000*/ 	.byte	0x02, 0x09, 0x00, 0x00, 0x02, 0x02, 0x01, 0x00, 0x02, 0x05, 0x05, 0x00, 0x03, 0x07, 0x01, 0x01
        /*0010*/ 	.byte	0x02, 0x03, 0x00, 0x00, 0x02, 0x06, 0x01, 0x00, 0x04, 0x0b, 0x08, 0x00, 0x01, 0x00, 0x00, 0x00
        /*0020*/ 	.byte	0x00, 0x00, 0x00, 0x00


//--------------------- .nv.info._Z16update_particlesP8Particlefi --------------------------
	.section	.nv.info._Z16update_particlesP8Particlefi,"",@"SHT_CUDA_INFO"
	.sectionflags	@""
	.align	4


	//----- nvinfo : EIATTR_CUDA_API_VERSION
	.align		4
        /*0000*/ 	.byte	0x04, 0x37
        /*0002*/ 	.short	(.L_13 - .L_12)
.L_12:
        /*0004*/ 	.word	0x00000082


	//----- nvinfo : EIATTR_KPARAM_INFO
	.align		4
.L_13:
        /*0008*/ 	.byte	0x04, 0x17
        /*000a*/ 	.short	(.L_15 - .L_14)
.L_14:
        /*000c*/ 	.word	0x00000000
        /*0010*/ 	.short	0x0002
        /*0012*/ 	.short	0x000c
        /*0014*/ 	.byte	0x00, 0xf0, 0x11, 0x00


	//----- nvinfo : EIATTR_KPARAM_INFO
	.align		4
.L_15:
        /*0018*/ 	.byte	0x04, 0x17
        /*001a*/ 	.short	(.L_17 - .L_16)
.L_16:
        /*001c*/ 	.word	0x00000000
        /*0020*/ 	.short	0x0001
        /*0022*/ 	.short	0x0008
        /*0024*/ 	.byte	0x00, 0xf0, 0x11, 0x00


	//----- nvinfo : EIATTR_KPARAM_INFO
	.align		4
.L_17:
        /*0028*/ 	.byte	0x04, 0x17
        /*002a*/ 	.short	(.L_19 - .L_18)
.L_18:
        /*002c*/ 	.word	0x00000000
        /*0030*/ 	.short	0x0000
        /*0032*/ 	.short	0x0000
        /*0034*/ 	.byte	0x00, 0xf5, 0x21, 0x00


	//----- nvinfo : EIATTR_SPARSE_MMA_MASK
	.align		4
.L_19:
        /*0038*/ 	.byte	0x03, 0x50
        /*003a*/ 	.short	0x0000


	//----- nvinfo : EIATTR_MAXREG_COUNT
	.align		4
        /*003c*/ 	.byte	0x03, 0x1b
        /*003e*/ 	.short	0x00ff


	//----- nvinfo : EIATTR_MERCURY_ISA_VERSION
	.align		4
        /*0040*/ 	.byte	0x03, 0x5f
        /*0042*/ 	.short	0x0101


	//----- nvinfo : EIATTR_VRC_CTA_INIT_COUNT
	.align		4
        /*0044*/ 	.byte	0x02, 0x4a
	.zero		1
	.zero		1


	//----- nvinfo : EIATTR_EXIT_INSTR_OFFSETS
	.align		4
        /*0048*/ 	.byte	0x04, 0x1c
        /*004a*/ 	.short	(.L_21 - .L_20)


	//   ....[0]....
.L_20:
        /*004c*/ 	.word	0x00000070


	//   ....[1]....
        /*0050*/ 	.word	0x00000210


	//----- nvinfo : EIATTR_CBANK_PARAM_SIZE
	.align		4
.L_21:
        /*0054*/ 	.byte	0x03, 0x19
        /*0056*/ 	.short	0x0010


	//----- nvinfo : EIATTR_PARAM_CBANK
	.align		4
        /*0058*/ 	.byte	0x04, 0x0a
        /*005a*/ 	.short	(.L_23 - .L_22)
	.align		4
.L_22:
        /*005c*/ 	.word	index@(.nv.constant0._Z16update_particlesP8Particlefi)
        /*0060*/ 	.short	0x0380
        /*0062*/ 	.short	0x0010


	//----- nvinfo : EIATTR_SW_WAR
	.align		4
.L_23:
        /*0064*/ 	.byte	0x04, 0x36
        /*0066*/ 	.short	(.L_25 - .L_24)
.L_24:
        /*0068*/ 	.word	0x00000008
.L_25:


//--------------------- .nv.info._Z21compute_accelerationsP8Particlei --------------------------
	.section	.nv.info._Z21compute_accelerationsP8Particlei,"",@"SHT_CUDA_INFO"
	.sectionflags	@""
	.align	4


	//----- nvinfo : EIATTR_CUDA_API_VERSION
	.align		4
        /*0000*/ 	.byte	0x04, 0x37
        /*0002*/ 	.short	(.L_27 - .L_26)
.L_26:
        /*0004*/ 	.word	0x00000082


	//----- nvinfo : EIATTR_KPARAM_INFO
	.align		4
.L_27:
        /*0008*/ 	.byte	0x04, 0x17
        /*000a*/ 	.short	(.L_29 - .L_28)
.L_28:
        /*000c*/ 	.word	0x00000000
        /*0010*/ 	.short	0x0001
        /*0012*/ 	.short	0x0008
        /*0014*/ 	.byte	0x00, 0xf0, 0x11, 0x00


	//----- nvinfo : EIATTR_KPARAM_INFO
	.align		4
.L_29:
        /*0018*/ 	.byte	0x04, 0x17
        /*001a*/ 	.short	(.L_31 - .L_30)
.L_30:
        /*001c*/ 	.word	0x00000000
        /*0020*/ 	.short	0x0000
        /*0022*/ 	.short	0x0000
        /*0024*/ 	.byte	0x00, 0xf5, 0x21, 0x00


	//----- nvinfo : EIATTR_SPARSE_MMA_MASK
	.align		4
.L_31:
        /*0028*/ 	.byte	0x03, 0x50
        /*002a*/ 	.short	0x0000


	//----- nvinfo : EIATTR_MAXREG_COUNT
	.align		4
        /*002c*/ 	.byte	0x03, 0x1b
        /*002e*/ 	.short	0x00ff


	//----- nvinfo : EIATTR_MERCURY_ISA_VERSION
	.align		4
        /*0030*/ 	.byte	0x03, 0x5f
        /*0032*/ 	.short	0x0101


	//----- nvinfo : EIATTR_VRC_CTA_INIT_COUNT
	.align		4
        /*0034*/ 	.byte	0x02, 0x4a
	.zero		1
	.zero		1


	//----- nvinfo : EIATTR_EXIT_INSTR_OFFSETS
	.align		4
        /*0038*/ 	.byte	0x04, 0x1c
        /*003a*/ 	.short	(.L_33 - .L_32)


	//   ....[0]....
.L_32:
        /*003c*/ 	.word	0x00000070


	//   ....[1]....
        /*0040*/ 	.word	0x00001b10


	//----- nvinfo : EIATTR_CRS_STACK_SIZE
	.align		4
.L_33:
        /*0044*/ 	.byte	0x04, 0x1e
        /*0046*/ 	.short	(.L_35 - .L_34)
.L_34:
        /*0048*/ 	.word	0x00000000


	//----- nvinfo : EIATTR_CBANK_PARAM_SIZE
	.align		4
.L_35:
        /*004c*/ 	.byte	0x03, 0x19
        /*004e*/ 	.short	0x000c


	//----- nvinfo : EIATTR_PARAM_CBANK
	.align		4
        /*0050*/ 	.byte	0x04, 0x0a
        /*0052*/ 	.short	(.L_37 - .L_36)
	.align		4
.L_36:
        /*0054*/ 	.word	index@(.nv.constant0._Z21compute_accelerationsP8Particlei)
        /*0058*/ 	.short	0x0380
        /*005a*/ 	.short	0x000c


	//----- nvinfo : EIATTR_SW_WAR
	.align		4
.L_37:
        /*005c*/ 	.byte	0x04, 0x36
        /*005e*/ 	.short	(.L_39 - .L_38)
.L_38:
        /*0060*/ 	.word	0x00000008
.L_39:


//--------------------- .nv.callgraph             --------------------------
	.section	.nv.callgraph,"",@"SHT_CUDA_CALLGRAPH"
	.align	4
	.sectionentsize	8
	.align		4
        /*0000*/ 	.word	0x00000000
	.align		4
        /*0004*/ 	.word	0xffffffff
	.align		4
        /*0008*/ 	.word	0x00000000
	.align		4
        /*000c*/ 	.word	0xfffffffe
	.align		4
        /*0010*/ 	.word	0x00000000
	.align		4
        /*0014*/ 	.word	0xfffffffd
	.align		4
        /*0018*/ 	.word	0x00000000
	.align		4
        /*001c*/ 	.word	0xfffffffc


//--------------------- .text._Z16update_particlesP8Particlefi --------------------------
	.section	.text._Z16update_particlesP8Particlefi,"ax",@progbits
	.align	128
        .global         _Z16update_particlesP8Particlefi
        .type           _Z16update_particlesP8Particlefi,@function
        .size           _Z16update_particlesP8Particlefi,(.L_x_18 - _Z16update_particlesP8Particlefi)
        .other          _Z16update_particlesP8Particlefi,@"STO_CUDA_ENTRY STV_DEFAULT"
_Z16update_particlesP8Particlefi:
.text._Z16update_particlesP8Particlefi:
[----:B------:R-:W-:Y:S01]  /*0000*/  LDC R1, c[0x0][0x37c] ;  /* 0x0000df00ff017b82 */ /* 0x000fe20000000800 */
[----:B------:R-:W0:Y:S07]  /*0010*/  S2R R0, SR_TID.X ;  /* 0x0000000000007919 */ /* 0x000e2e0000002100 */
[----:B------:R-:W0:Y:S01]  /*0020*/  S2UR UR4, SR_CTAID.X ;  /* 0x00000000000479c3 */ /* 0x000e220000002500 */
[----:B------:R-:W1:Y:S07]  /*0030*/  LDCU UR5, c[0x0][0x38c] ;  /* 0x00007180ff0577ac */ /* 0x000e6e0008000800 */
[----:B------:R-:W0:Y:S02]  /*0040*/  LDC R5, c[0x0][0x360] ;  /* 0x0000d800ff057b82 */ /* 0x000e240000000800 */
[----:B0-----:R-:W-:-:S05]  /*0050*/  IMAD R5, R5, UR4, R0 ;  /* 0x0000000405057c24 */ /* 0x001fca000f8e0200 */
[----:B-1----:R-:W-:-:S13]  /*0060*/  ISETP.GE.AND P0, PT, R5, UR5, PT ;  /* 0x0000000505007c0c */ /* 0x002fda000bf06270 */
[----:B------:R-:W-:Y:S05]  /*0070*/  @P0 EXIT ;  /* 0x000000000000094d */ /* 0x000fea0003800000 */
[----:B------:R-:W0:Y:S01]  /*0080*/  LDC.64 R2, c[0x0][0x380] ;  /* 0x0000e000ff027b82 */ /* 0x000e220000000a00 */
[----:B------:R-:W1:Y:S01]  /*0090*/  LDCU.64 UR4, c[0x0][0x358] ;  /* 0x00006b00ff0477ac */ /* 0x000e620008000a00 */
[----:B------:R-:W2:Y:S01]  /*00a0*/  LDCU UR6, c[0x0][0x388] ;  /* 0x00007100ff0677ac */ /* 0x000ea20008000800 */
[----:B0-----:R-:W-:-:S05]  /*00b0*/  IMAD.WIDE R2, R5, 0x28, R2 ;  /* 0x0000002805027825 */ /* 0x001fca00078e0202 */
[----:B-1----:R-:W2:Y:S04]  /*00c0*/  LDG.E R0, desc[UR4][R2.64+0x1c] ;  /* 0x00001c0402007981 */ /* 0x002ea8000c1e1900 */
[----:B------:R-:W2:Y:S04]  /*00d0*/  LDG.E R5, desc[UR4][R2.64+0x10] ;  /* 0x0000100402057981 */ /* 0x000ea8000c1e1900 */
[----:B------:R-:W3:Y:S04]  /*00e0*/  LDG.E R4, desc[UR4][R2.64+0x20] ;  /* 0x0000200402047981 */ /* 0x000ee8000c1e1900 */
[----:B------:R-:W3:Y:S04]  /*00f0*/  LDG.E R7, desc[UR4][R2.64+0x14] ;  /* 0x0000140402077981 */ /* 0x000ee8000c1e1900 */
[----:B------:R-:W4:Y:S04]  /*0100*/  LDG.E R6, desc[UR4][R2.64+0x24] ;  /* 0x0000240402067981 */ /* 0x000f28000c1e1900 */
[----:B------:R-:W4:Y:S04]  /*0110*/  LDG.E R9, desc[UR4][R2.64+0x18] ;  /* 0x0000180402097981 */ /* 0x000f28000c1e1900 */
[----:B------:R-:W5:Y:S04]  /*0120*/  LDG.E R8, desc[UR4][R2.64+0x4] ;  /* 0x0000040402087981 */ /* 0x000f68000c1e1900 */
[----:B------:R-:W5:Y:S04]  /*0130*/  LDG.E R10, desc[UR4][R2.64+0x8] ;  /* 0x00000804020a7981 */ /* 0x000f68000c1e1900 */
[----:B------:R-:W5:Y:S01]  /*0140*/  LDG.E R12, desc[UR4][R2.64+0xc] ;  /* 0x00000c04020c7981 */ /* 0x000f62000c1e1900 */
[----:B--2---:R-:W-:-:S05]  /*0150*/  FFMA R5, R0, UR6, R5 ;  /* 0x0000000600057c23 */ /* 0x004fca0008000005 */
[----:B------:R-:W-:Y:S01]  /*0160*/  STG.E desc[UR4][R2.64+0x10], R5 ;  /* 0x0000100502007986 */ /* 0x000fe2000c101904 */
[----:B---3--:R-:W-:-:S05]  /*0170*/  FFMA R7, R4, UR6, R7 ;  /* 0x0000000604077c23 */ /* 0x008fca0008000007 */
[----:B------:R-:W-:Y:S01]  /*0180*/  STG.E desc[UR4][R2.64+0x14], R7 ;  /* 0x0000140702007986 */ /* 0x000fe2000c101904 */
[----:B----4-:R-:W-:Y:S01]  /*0190*/  FFMA R9, R6, UR6, R9 ;  /* 0x0000000606097c23 */ /* 0x010fe20008000009 */
[----:B-----5:R-:W-:-:S04]  /*01a0*/  FFMA R11, R5, UR6, R8 ;  /* 0x00000006050b7c23 */ /* 0x020fc80008000008 */
[----:B------:R-:W-:Y:S01]  /*01b0*/  STG.E desc[UR4][R2.64+0x18], R9 ;  /* 0x0000180902007986 */ /* 0x000fe2000c101904 */
[----:B------:R-:W-:-:S03]  /*01c0*/  FFMA R13, R7, UR6, R10 ;  /* 0x00000006070d7c23 */ /* 0x000fc6000800000a */
[----:B------:R-:W-:Y:S01]  /*01d0*/  STG.E desc[UR4][R2.64+0x4], R11 ;  /* 0x0000040b02007986 */ /* 0x000fe2000c101904 */
[----:B------:R-:W-:-:S03]  /*01e0*/  FFMA R15, R9, UR6, R12 ;  /* 0x00000006090f7c23 */ /* 0x000fc6000800000c */
[----:B------:R-:W-:Y:S04]  /*01f0*/  STG.E desc[UR4][R2.64+0x8], R13 ;  /* 0x0000080d02007986 */ /* 0x000fe8000c101904 */
[----:B------:R-:W-:Y:S01]  /*0200*/  STG.E desc[UR4][R2.64+0xc], R15 ;  /* 0x00000c0f02007986 */ /* 0x000fe2000c101904 */
[----:B------:R-:W-:Y:S05]  /*0210*/  EXIT ;  /* 0x000000000000794d */ /* 0x000fea0003800000 */
.L_x_0:
[----:B------:R-:W-:-:S00]  /*0220*/  BRA `(.L_x_0) ;  /* 0xfffffffc00fc7947 */ /* 0x000fc0000383ffff */
[----:B------:R-:W-:-:S00]  /*0230*/  NOP ;  /* 0x0000000000007918 */ /* 0x000fc00000000000 */
        /* <DEDUP_REMOVED lines=12> */
.L_x_18:


//--------------------- .text._Z21compute_accelerationsP8Particlei --------------------------
	.section	.text._Z21compute_accelerationsP8Particlei,"ax",@progbits
	.align	128
        .global         _Z21compute_accelerationsP8Particlei
        .type           _Z21compute_accelerationsP8Particlei,@function
        .size           _Z21compute_accelerationsP8Particlei,(.L_x_19 - _Z21compute_accelerationsP8Particlei)
        .other          _Z21compute_accelerationsP8Particlei,@"STO_CUDA_ENTRY STV_DEFAULT"
_Z21compute_accelerationsP8Particlei:
.text._Z21compute_accelerationsP8Particlei:
        /* <DEDUP_REMOVED lines=10> */
[----:B0-----:R-:W-:-:S05]  /*00a0*/  IMAD.WIDE R4, R10, 0x28, R2 ;  /* 0x000000280a047825 */ /* 0x001fca00078e0202 */
[----:B-1----:R0:W5:Y:S04]  /*00b0*/  LDG.E R0, desc[UR6][R4.64+0x4] ;  /* 0x0000040604007981 */ /* 0x002168000c1e1900 */
[----:B------:R0:W5:Y:S04]  /*00c0*/  LDG.E R8, desc[UR6][R4.64+0x8] ;  /* 0x0000080604087981 */ /* 0x000168000c1e1900 */
[----:B------:R0:W5:Y:S01]  /*00d0*/  LDG.E R9, desc[UR6][R4.64+0xc] ;  /* 0x00000c0604097981 */ /* 0x000162000c1e1900 */
[----:B------:R-:W-:Y:S01]  /*00e0*/  ISETP.GE.AND P0, PT, R10, 0x1, PT ;  /* 0x000000010a00780c */ /* 0x000fe20003f06270 */
[----:B------:R-:W-:Y:S01]  /*00f0*/  BSSY.RECONVERGENT B0, `(.L_x_1) ;  /* 0x00000c4000007945 */ /* 0x000fe20003800200 */
[----:B------:R-:W-:Y:S01]  /*0100*/  HFMA2 R19, -RZ, RZ, 0, 0 ;  /* 0x00000000ff137431 */ /* 0x000fe200000001ff */
[----:B------:R-:W-:Y:S01]  /*0110*/  MOV R11, RZ ;  /* 0x000000ff000b7202 */ /* 0x000fe20000000f00 */
[----:B------:R-:W-:Y:S01]  /*0120*/  HFMA2 R15, -RZ, RZ, 0, 0 ;  /* 0x00000000ff0f7431 */ /* 0x000fe200000001ff */
[----:B------:R-:W-:-:S08]  /*0130*/  MOV R13, RZ ;  /* 0x000000ff000d7202 */ /* 0x000fd00000000f00 */
[----:B0-----:R-:W-:Y:S05]  /*0140*/  @!P0 BRA `(.L_x_2) ;  /* 0x0000000800f88947 */ /* 0x001fea0003800000 */
[----:B------:R-:W-:Y:S01]  /*0150*/  VIMNMX R6, PT, PT, R10, UR8, PT ;  /* 0x000000080a067c48 */ /* 0x000fe2000bfe0100 */
[----:B------:R-:W-:Y:S01]  /*0160*/  BSSY.RECONVERGENT B1, `(.L_x_3) ;  /* 0x000006f000017945 */ /* 0x000fe20003800200 */
[----:B------:R-:W-:Y:S02]  /*0170*/  MOV R13, RZ ;  /* 0x000000ff000d7202 */ /* 0x000fe40000000f00 */
[C---:B------:R-:W-:Y:S02]  /*0180*/  ISETP.GE.AND P1, PT, R6.reuse, 0x4, PT ;  /* 0x000000040600780c */ /* 0x040fe40003f26270 */
[----:B------:R-:W-:Y:S02]  /*0190*/  VIMNMX R11, PT, PT, R6, 0x1, !PT ;  /* 0x00000001060b7848 */ /* 0x000fe40007fe0100 */
[----:B------:R-:W-:Y:S02]  /*01a0*/  MOV R17, RZ ;  /* 0x000000ff00117202 */ /* 0x000fe40000000f00 */
[----:B------:R-:W-:-:S02]  /*01b0*/  LOP3.LUT R26, R11, 0x3, RZ, 0xc0, !PT ;  /* 0x000000030b1a7812 */ /* 0x000fc400078ec0ff */
[----:B------:R-:W-:Y:S02]  /*01c0*/  MOV R15, RZ ;  /* 0x000000ff000f7202 */ /* 0x000fe40000000f00 */
[----:B------:R-:W-:Y:S02]  /*01d0*/  ISETP.NE.AND P0, PT, R26, RZ, PT ;  /* 0x000000ff1a00720c */ /* 0x000fe40003f05270 */
[----:B------:R-:W-:Y:S01]  /*01e0*/  MOV R19, RZ ;  /* 0x000000ff00137202 */ /* 0x000fe20000000f00 */
[----:B------:R-:W-:Y:S10]  /*01f0*/  @!P1 BRA `(.L_x_4) ;  /* 0x0000000400949947 */ /* 0x000ff40003800000 */
[----:B------:R-:W0:Y:S01]  /*0200*/  LDCU.64 UR4, c[0x0][0x380] ;  /* 0x00007000ff0477ac */ /* 0x000e220008000a00 */
[----:B------:R-:W-:Y:S01]  /*0210*/  LOP3.LUT R17, R11, 0x7ffffffc, RZ, 0xc0, !PT ;  /* 0x7ffffffc0b117812 */ /* 0x000fe200078ec0ff */
[----:B------:R-:W-:-:S03]  /*0220*/  HFMA2 R13, -RZ, RZ, 0, 0 ;  /* 0x00000000ff0d7431 */ /* 0x000fc600000001ff */
[----:B------:R-:W-:Y:S01]  /*0230*/  IADD3 R12, PT, PT, -R17, RZ, RZ ;  /* 0x000000ff110c7210 */ /* 0x000fe20007ffe1ff */
[----:B0-----:R-:W-:-:S04]  /*0240*/  UIADD3 UR4, UP0, UPT, UR4, 0x50, URZ ;  /* 0x0000005004047890 */ /* 0x001fc8000ff1e0ff */
[----:B------:R-:W-:Y:S02]  /*0250*/  UIADD3.X UR5, UPT, UPT, URZ, UR5, URZ, UP0, !UPT ;  /* 0x00000005ff057290 */ /* 0x000fe400087fe4ff */
[----:B------:R-:W-:-:S04]  /*0260*/  MOV R6, UR4 ;  /* 0x0000000400067c02 */ /* 0x000fc80008000f00 */
[----:B------:R-:W-:-:S07]  /*0270*/  MOV R7, UR5 ;  /* 0x0000000500077c02 */ /* 0x000fce0008000f00 */
.L_x_5:
[----:B------:R-:W2:Y:S04]  /*0280*/  LDG.E R23, desc[UR6][R6.64+-0x48] ;  /* 0xffffb80606177981 */ /* 0x000ea8000c1e1900 */
[----:B------:R-:W3:Y:S04]  /*0290*/  LDG.E R25, desc[UR6][R6.64+-0x4c] ;  /* 0xffffb40606197981 */ /* 0x000ee8000c1e1900 */
[----:B------:R-:W4:Y:S04]  /*02a0*/  LDG.E R22, desc[UR6][R6.64+-0x44] ;  /* 0xffffbc0606167981 */ /* 0x000f28000c1e1900 */
[----:B------:R-:W4:Y:S04]  /*02b0*/  LDG.E R20, desc[UR6][R6.64+-0x50] ;  /* 0xffffb00606147981 */ /* 0x000f28000c1e1900 */
[----:B------:R-:W4:Y:S04]  /*02c0*/  LDG.E R21, desc[UR6][R6.64+-0x20] ;  /* 0xffffe00606157981 */ /* 0x000f28000c1e1900 */
[----:B------:R-:W4:Y:S01]  /*02d0*/  LDG.E R16, desc[UR6][R6.64+-0x1c] ;  /* 0xffffe40606107981 */ /* 0x000f22000c1e1900 */
[----:B--2--5:R-:W-:-:S03]  /*02e0*/  FADD R14, -R8, R23 ;  /* 0x00000017080e7221 */ /* 0x024fc60000000100 */
[----:B------:R-:W2:Y:S01]  /*02f0*/  LDG.E R23, desc[UR6][R6.64+-0x24] ;  /* 0xffffdc0606177981 */ /* 0x000ea2000c1e1900 */
[----:B---3--:R-:W-:Y:S01]  /*0300*/  FADD R28, -R0, R25 ;  /* 0x00000019001c7221 */ /* 0x008fe20000000100 */
[----:B------:R-:W-:Y:S01]  /*0310*/  FMUL R25, R14, R14 ;  /* 0x0000000e0e197220 */ /* 0x000fe20000400000 */
[----:B----4-:R-:W-:-:S03]  /*0320*/  FADD R22, -R9, R22 ;  /* 0x0000001609167221 */ /* 0x010fc60000000100 */
[----:B------:R-:W-:-:S04]  /*0330*/  FFMA R25, R28, R28, R25 ;  /* 0x0000001c1c197223 */ /* 0x000fc80000000019 */
[----:B------:R-:W-:-:S04]  /*0340*/  FFMA R25, R22, R22, R25 ;  /* 0x0000001616197223 */ /* 0x000fc80000000019 */
[----:B------:R-:W-:-:S05]  /*0350*/  FADD R27, R25, 9.9999999747524270788e-07 ;  /* 0x358637bd191b7421 */ /* 0x000fca0000000000 */
[----:B------:R-:W-:-:S13]  /*0360*/  FSETP.GEU.AND P1, PT, |R27|, 1.175494350822287508e-38, PT ;  /* 0x008000001b00780b */ /* 0x000fda0003f2e200 */
[----:B------:R-:W-:-:S04]  /*0370*/  @!P1 FMUL R27, R27, 16777216 ;  /* 0x4b8000001b1b9820 */ /* 0x000fc80000400000 */
[----:B------:R-:W0:Y:S02]  /*0380*/  MUFU.RSQ R18, R27 ;  /* 0x0000001b00127308 */ /* 0x000e240000001400 */
[----:B0-----:R-:W-:-:S04]  /*0390*/  @!P1 FMUL R18, R18, 4096 ;  /* 0x4580000012129820 */ /* 0x001fc80000400000 */
[----:B------:R-:W-:-:S04]  /*03a0*/  FMUL R25, R18, R18 ;  /* 0x0000001212197220 */ /* 0x000fc80000400000 */
[----:B------:R-:W-:Y:S01]  /*03b0*/  FMUL R24, R18, R25 ;  /* 0x0000001912187220 */ /* 0x000fe20000400000 */
[----:B------:R-:W-:Y:S01]  /*03c0*/  FMUL R25, R20, 6.6743000015634379452e-11 ;  /* 0x2e92c4f814197820 */ /* 0x000fe20000400000 */
[----:B------:R-:W3:Y:S03]  /*03d0*/  LDG.E R18, desc[UR6][R6.64+-0x28] ;  /* 0xffffd80606127981 */ /* 0x000ee6000c1e1900 */
[----:B------:R-:W-:-:S04]  /*03e0*/  FMUL R24, R24, R25 ;  /* 0x0000001918187220 */ /* 0x000fc80000400000 */
[-C--:B------:R-:W-:Y:S02]  /*03f0*/  FFMA R20, R28, R24.reuse, R19 ;  /* 0x000000181c147223 */ /* 0x080fe40000000013 */
[----:B------:R-:W4:Y:S01]  /*0400*/  LDG.E R19, desc[UR6][R6.64+0x8] ;  /* 0x0000080606137981 */ /* 0x000f22000c1e1900 */
[----:B------:R-:W-:-:S03]  /*0410*/  FFMA R25, R14, R24, R15 ;  /* 0x000000180e197223 */ /* 0x000fc6000000000f */
[----:B------:R-:W4:Y:S04]  /*0420*/  LDG.E R15, desc[UR6][R6.64+0x4] ;  /* 0x00000406060f7981 */ /* 0x000f28000c1e1900 */
[----:B------:R-:W4:Y:S01]  /*0430*/  LDG.E R14, desc[UR6][R6.64+0xc] ;  /* 0x00000c06060e7981 */ /* 0x000f22000c1e1900 */
[----:B------:R-:W-:Y:S01]  /*0440*/  FFMA R22, R22, R24, R13 ;  /* 0x0000001816167223 */ /* 0x000fe2000000000d */
[----:B------:R-:W-:-:S04]  /*0450*/  FADD R24, -R8, R21 ;  /* 0x0000001508187221 */ /* 0x000fc80000000100 */
[----:B------:R-:W-:Y:S01]  /*0460*/  FMUL R28, R24, R24 ;  /* 0x00000018181c7220 */ /* 0x000fe20000400000 */
[----:B--2---:R-:W-:Y:S01]  /*0470*/  FADD R13, -R0, R23 ;  /* 0x00000017000d7221 */ /* 0x004fe20000000100 */
[----:B------:R-:W-:-:S03]  /*0480*/  FADD R23, -R9, R16 ;  /* 0x0000001009177221 */ /* 0x000fc60000000100 */
        /* <DEDUP_REMOVED lines=8> */
[----:B------:R-:W-:Y:S02]  /*0510*/  FMUL R21, R16, R21 ;  /* 0x0000001510157220 */ /* 0x000fe40000400000 */
[----:B------:R-:W2:Y:S01]  /*0520*/  LDG.E R16, desc[UR6][R6.64] ;  /* 0x0000000606107981 */ /* 0x000ea2000c1e1900 */
[----:B---3--:R-:W-:-:S04]  /*0530*/  FMUL R18, R18, 6.6743000015634379452e-11 ;  /* 0x2e92c4f812127820 */ /* 0x008fc80000400000 */
[----:B------:R-:W-:Y:S02]  /*0540*/  FMUL R27, R21, R18 ;  /* 0x00000012151b7220 */ /* 0x000fe40000400000 */
[----:B------:R-:W3:Y:S01]  /*0550*/  LDG.E R21, desc[UR6][R6.64+0x30] ;  /* 0x0000300606157981 */ /* 0x000ee2000c1e1900 */
[----:B----4-:R-:W-:Y:S01]  /*0560*/  FADD R18, -R8, R19 ;  /* 0x0000001308127221 */ /* 0x010fe20000000100 */
[-C--:B------:R-:W-:Y:S01]  /*0570*/  FFMA R13, R13, R27.reuse, R20 ;  /* 0x0000001b0d0d7223 */ /* 0x080fe20000000014 */
[-C--:B------:R-:W-:Y:S01]  /*0580*/  FFMA R22, R23, R27.reuse, R22 ;  /* 0x0000001b17167223 */ /* 0x080fe20000000016 */
[----:B------:R-:W4:Y:S01]  /*0590*/  LDG.E R19, desc[UR6][R6.64+0x2c] ;  /* 0x00002c0606137981 */ /* 0x000f22000c1e1900 */
[----:B------:R-:W-:Y:S01]  /*05a0*/  FADD R20, -R0, R15 ;  /* 0x0000000f00147221 */ /* 0x000fe20000000100 */
[----:B------:R-:W-:Y:S01]  /*05b0*/  FMUL R23, R18, R18 ;  /* 0x0000001212177220 */ /* 0x000fe20000400000 */
[----:B------:R-:W-:Y:S01]  /*05c0*/  FFMA R25, R24, R27, R25 ;  /* 0x0000001b18197223 */ /* 0x000fe20000000019 */
[----:B------:R-:W-:-:S02]  /*05d0*/  FADD R15, -R9, R14 ;  /* 0x0000000e090f7221 */ /* 0x000fc40000000100 */
[----:B------:R-:W-:Y:S01]  /*05e0*/  FFMA R14, R20, R20, R23 ;  /* 0x00000014140e7223 */ /* 0x000fe20000000017 */
[----:B------:R-:W2:Y:S03]  /*05f0*/  LDG.E R24, desc[UR6][R6.64+0x34] ;  /* 0x0000340606187981 */ /* 0x000ea6000c1e1900 */
        /* <DEDUP_REMOVED lines=8> */
[----:B------:R0:W2:Y:S01]  /*0680*/  LDG.E R14, desc[UR6][R6.64+0x28] ;  /* 0x00002806060e7981 */ /* 0x0000a2000c1e1900 */
[----:B------:R-:W-:Y:S02]  /*0690*/  IADD3 R12, PT, PT, R12, 0x4, RZ ;  /* 0x000000040c0c7810 */ /* 0x000fe40007ffe0ff */
[----:B0-----:R-:W-:-:S04]  /*06a0*/  IADD3 R6, P2, PT, R6, 0xa0, RZ ;  /* 0x000000a006067810 */ /* 0x001fc80007f5e0ff */
[----:B------:R-:W-:Y:S01]  /*06b0*/  IADD3.X R7, PT, PT, RZ, R7, RZ, P2, !PT ;  /* 0x00000007ff077210 */ /* 0x000fe200017fe4ff */
[----:B---3--:R-:W-:-:S04]  /*06c0*/  FADD R21, -R8, R21 ;  /* 0x0000001508157221 */ /* 0x008fc80000000100 */
[----:B------:R-:W-:Y:S01]  /*06d0*/  FMUL R28, R21, R21 ;  /* 0x00000015151c7220 */ /* 0x000fe20000400000 */
[----:B----4-:R-:W-:-:S04]  /*06e0*/  FADD R19, -R0, R19 ;  /* 0x0000001300137221 */ /* 0x010fc80000000100 */
[----:B------:R-:W-:Y:S01]  /*06f0*/  FFMA R23, R19, R19, R28 ;  /* 0x0000001313177223 */ /* 0x000fe2000000001c */
[----:B--2---:R-:W-:-:S04]  /*0700*/  FADD R24, -R9, R24 ;  /* 0x0000001809187221 */ /* 0x004fc80000000100 */
[----:B------:R-:W-:-:S04]  /*0710*/  FFMA R23, R24, R24, R23 ;  /* 0x0000001818177223 */ /* 0x000fc80000000017 */
[----:B------:R-:W-:-:S05]  /*0720*/  FADD R23, R23, 9.9999999747524270788e-07 ;  /* 0x358637bd17177421 */ /* 0x000fca0000000000 */
[----:B------:R-:W-:Y:S01]  /*0730*/  FSETP.GEU.AND P1, PT, |R23|, 1.175494350822287508e-38, PT ;  /* 0x008000001700780b */ /* 0x000fe20003f2e200 */
[----:B------:R-:W-:-:S04]  /*0740*/  FMUL R16, R16, 6.6743000015634379452e-11 ;  /* 0x2e92c4f810107820 */ /* 0x000fc80000400000 */
[----:B------:R-:W-:-:S08]  /*0750*/  FMUL R16, R27, R16 ;  /* 0x000000101b107220 */ /* 0x000fd00000400000 */
[----:B------:R-:W-:-:S04]  /*0760*/  @!P1 FMUL R23, R23, 16777216 ;  /* 0x4b80000017179820 */ /* 0x000fc80000400000 */
[----:B------:R-:W0:Y:S01]  /*0770*/  MUFU.RSQ R27, R23 ;  /* 0x00000017001b7308 */ /* 0x000e220000001400 */
[-C--:B------:R-:W-:Y:S01]  /*0780*/  FFMA R20, R20, R16.reuse, R13 ;  /* 0x0000001014147223 */ /* 0x080fe2000000000d */
[----:B------:R-:W-:Y:S01]  /*0790*/  FFMA R18, R18, R16, R25 ;  /* 0x0000001012127223 */ /* 0x000fe20000000019 */
[----:B0-----:R-:W-:Y:S01]  /*07a0*/  @!P1 FMUL R27, R27, 4096 ;  /* 0x458000001b1b9820 */ /* 0x001fe20000400000 */
[----:B------:R-:W-:-:S03]  /*07b0*/  ISETP.NE.AND P1, PT, R12, RZ, PT ;  /* 0x000000ff0c00720c */ /* 0x000fc60003f25270 */
[----:B------:R-:W-:-:S04]  /*07c0*/  FMUL R28, R27, R27 ;  /* 0x0000001b1b1c7220 */ /* 0x000fc80000400000 */
[----:B------:R-:W-:Y:S01]  /*07d0*/  FMUL R28, R27, R28 ;  /* 0x0000001c1b1c7220 */ /* 0x000fe20000400000 */
[----:B------:R-:W-:-:S04]  /*07e0*/  FMUL R13, R14, 6.6743000015634379452e-11 ;  /* 0x2e92c4f80e0d7820 */ /* 0x000fc80000400000 */
[----:B------:R-:W-:Y:S01]  /*07f0*/  FMUL R28, R28, R13 ;  /* 0x0000000d1c1c7220 */ /* 0x000fe20000400000 */
[----:B------:R-:W-:-:S03]  /*0800*/  FFMA R13, R15, R16, R22 ;  /* 0x000000100f0d7223 */ /* 0x000fc60000000016 */
[-C--:B------:R-:W-:Y:S01]  /*0810*/  FFMA R19, R19, R28.reuse, R20 ;  /* 0x0000001c13137223 */ /* 0x080fe20000000014 */
[-C--:B------:R-:W-:Y:S01]  /*0820*/  FFMA R15, R21, R28.reuse, R18 ;  /* 0x0000001c150f7223 */ /* 0x080fe20000000012 */
[----:B------:R-:W-:Y:S01]  /*0830*/  FFMA R13, R24, R28, R13 ;  /* 0x0000001c180d7223 */ /* 0x000fe2000000000d */
[----:B------:R-:W-:Y:S06]  /*0840*/  @P1 BRA `(.L_x_5) ;  /* 0xfffffff8008c1947 */ /* 0x000fec000383ffff */
.L_x_4:
[----:B------:R-:W-:Y:S05]  /*0850*/  BSYNC.RECONVERGENT B1 ;  /* 0x0000000000017941 */ /* 0x000fea0003800200 */
.L_x_3:
[----:B------:R-:W-:Y:S05]  /*0860*/  @!P0 BRA `(.L_x_2) ;  /* 0x0000000400308947 */ /* 0x000fea0003800000 */
[----:B------:R-:W-:Y:S01]  /*0870*/  ISETP.NE.AND P1, PT, R26, 0x1, PT ;  /* 0x000000011a00780c */ /* 0x000fe20003f25270 */
[----:B------:R-:W-:Y:S01]  /*0880*/  BSSY.RECONVERGENT B1, `(.L_x_6) ;  /* 0x0000032000017945 */ /* 0x000fe20003800200 */
[----:B------:R-:W-:-:S04]  /*0890*/  LOP3.LUT R6, R11, 0x1, RZ, 0xc0, !PT ;  /* 0x000000010b067812 */ /* 0x000fc800078ec0ff */
[----:B------:R-:W-:-:S07]  /*08a0*/  ISETP.NE.U32.AND P0, PT, R6, 0x1, PT ;  /* 0x000000010600780c */ /* 0x000fce0003f05070 */
[----:B------:R-:W-:Y:S06]  /*08b0*/  @!P1 BRA `(.L_x_7) ;  /* 0x0000000000b89947 */ /* 0x000fec0003800000 */
[----:B------:R-:W-:-:S05]  /*08c0*/  IMAD.WIDE.U32 R6, R17, 0x28, R2 ;  /* 0x0000002811067825 */ /* 0x000fca00078e0002 */
[----:B------:R-:W2:Y:S04]  /*08d0*/  LDG.E R23, desc[UR6][R6.64+0x8] ;  /* 0x0000080606177981 */ /* 0x000ea8000c1e1900 */
[----:B------:R-:W3:Y:S04]  /*08e0*/  LDG.E R21, desc[UR6][R6.64+0x4] ;  /* 0x0000040606157981 */ /* 0x000ee8000c1e1900 */
[----:B------:R-:W4:Y:S04]  /*08f0*/  LDG.E R27, desc[UR6][R6.64+0x30] ;  /* 0x00003006061b7981 */ /* 0x000f28000c1e1900 */
[----:B------:R-:W4:Y:S04]  /*0900*/  LDG.E R25, desc[UR6][R6.64+0x2c] ;  /* 0x00002c0606197981 */ /* 0x000f28000c1e1900 */
[----:B------:R-:W4:Y:S04]  /*0910*/  LDG.E R22, desc[UR6][R6.64+0xc] ;  /* 0x00000c0606167981 */ /* 0x000f28000c1e1900 */
[----:B------:R-:W4:Y:S04]  /*0920*/  LDG.E R24, desc[UR6][R6.64+0x34] ;  /* 0x0000340606187981 */ /* 0x000f28000c1e1900 */
[----:B------:R-:W4:Y:S04]  /*0930*/  LDG.E R12, desc[UR6][R6.64] ;  /* 0x00000006060c7981 */ /* 0x000f28000c1e1900 */
[----:B------:R0:W4:Y:S01]  /*0940*/  LDG.E R14, desc[UR6][R6.64+0x28] ;  /* 0x00002806060e7981 */ /* 0x000122000c1e1900 */
[----:B------:R-:W-:Y:S01]  /*0950*/  IADD3 R17, PT, PT, R17, 0x2, RZ ;  /* 0x0000000211117810 */ /* 0x000fe20007ffe0ff */
[----:B--2--5:R-:W-:Y:S01]  /*0960*/  FADD R16, -R8, R23 ;  /* 0x0000001708107221 */ /* 0x024fe20000000100 */
[----:B---3--:R-:W-:-:S03]  /*0970*/  FADD R20, -R0, R21 ;  /* 0x0000001500147221 */ /* 0x008fc60000000100 */
[----:B------:R-:W-:Y:S01]  /*0980*/  FMUL R23, R16, R16 ;  /* 0x0000001010177220 */ /* 0x000fe20000400000 */
[----:B----4-:R-:W-:Y:S01]  /*0990*/  FADD R18, -R8, R27 ;  /* 0x0000001b08127221 */ /* 0x010fe20000000100 */
[----:B------:R-:W-:-:S03]  /*09a0*/  FADD R21, -R0, R25 ;  /* 0x0000001900157221 */ /* 0x000fc60000000100 */
[----:B------:R-:W-:Y:S01]  /*09b0*/  FMUL R26, R18, R18 ;  /* 0x00000012121a7220 */ /* 0x000fe20000400000 */
[----:B------:R-:W-:Y:S01]  /*09c0*/  FFMA R25, R20, R20, R23 ;  /* 0x0000001414197223 */ /* 0x000fe20000000017 */
[----:B------:R-:W-:Y:S02]  /*09d0*/  FADD R22, -R9, R22 ;  /* 0x0000001609167221 */ /* 0x000fe40000000100 */
[----:B------:R-:W-:Y:S01]  /*09e0*/  FFMA R26, R21, R21, R26 ;  /* 0x00000015151a7223 */ /* 0x000fe2000000001a */
[----:B------:R-:W-:Y:S01]  /*09f0*/  FADD R23, -R9, R24 ;  /* 0x0000001809177221 */ /* 0x000fe20000000100 */
[----:B------:R-:W-:-:S03]  /*0a00*/  FFMA R25, R22, R22, R25 ;  /* 0x0000001616197223 */ /* 0x000fc60000000019 */
[----:B------:R-:W-:Y:S01]  /*0a10*/  FFMA R26, R23, R23, R26 ;  /* 0x00000017171a7223 */ /* 0x000fe2000000001a */
[----:B------:R-:W-:-:S03]  /*0a20*/  FADD R25, R25, 9.9999999747524270788e-07 ;  /* 0x358637bd19197421 */ /* 0x000fc60000000000 */
[----:B------:R-:W-:Y:S02]  /*0a30*/  FADD R26, R26, 9.9999999747524270788e-07 ;  /* 0x358637bd1a1a7421 */ /* 0x000fe40000000000 */
[----:B------:R-:W-:-:S03]  /*0a40*/  FSETP.GEU.AND P1, PT, |R25|, 1.175494350822287508e-38, PT ;  /* 0x008000001900780b */ /* 0x000fc60003f2e200 */
[----:B------:R-:W-:-:S10]  /*0a50*/  FSETP.GEU.AND P2, PT, |R26|, 1.175494350822287508e-38, PT ;  /* 0x008000001a00780b */ /* 0x000fd40003f4e200 */
[----:B------:R-:W-:-:S03]  /*0a60*/  @!P1 FMUL R25, R25, 16777216 ;  /* 0x4b80000019199820 */ /* 0x000fc60000400000 */
[----:B------:R-:W-:Y:S01]  /*0a70*/  @!P2 FMUL R26, R26, 16777216 ;  /* 0x4b8000001a1aa820 */ /* 0x000fe20000400000 */
[----:B0-----:R-:W0:Y:S08]  /*0a80*/  MUFU.RSQ R6, R25 ;  /* 0x0000001900067308 */ /* 0x001e300000001400 */
[----:B------:R-:W1:Y:S01]  /*0a90*/  MUFU.RSQ R24, R26 ;  /* 0x0000001a00187308 */ /* 0x000e620000001400 */
[----:B------:R-:W-:Y:S01]  /*0aa0*/  FMUL R12, R12, 6.6743000015634379452e-11 ;  /* 0x2e92c4f80c0c7820 */ /* 0x000fe20000400000 */
[----:B0-----:R-:W-:-:S04]  /*0ab0*/  @!P1 FMUL R6, R6, 4096 ;  /* 0x4580000006069820 */ /* 0x001fc80000400000 */
[----:B------:R-:W-:Y:S01]  /*0ac0*/  FMUL R7, R6, R6 ;  /* 0x0000000606077220 */ /* 0x000fe20000400000 */
[----:B-1----:R-:W-:-:S03]  /*0ad0*/  @!P2 FMUL R24, R24, 4096 ;  /* 0x458000001818a820 */ /* 0x002fc60000400000 */
[----:B------:R-:W-:Y:S01]  /*0ae0*/  FMUL R7, R6, R7 ;  /* 0x0000000706077220 */ /* 0x000fe20000400000 */
[----:B------:R-:W-:Y:S01]  /*0af0*/  FMUL R27, R24, R24 ;  /* 0x00000018181b7220 */ /* 0x000fe20000400000 */
[----:B------:R-:W-:Y:S02]  /*0b00*/  FMUL R14, R14, 6.6743000015634379452e-11 ;  /* 0x2e92c4f80e0e7820 */ /* 0x000fe40000400000 */
[----:B------:R-:W-:Y:S01]  /*0b10*/  FMUL R7, R7, R12 ;  /* 0x0000000c07077220 */ /* 0x000fe20000400000 */
[----:B------:R-:W-:-:S03]  /*0b20*/  FMUL R27, R24, R27 ;  /* 0x0000001b181b7220 */ /* 0x000fc60000400000 */
[-C--:B------:R-:W-:Y:S01]  /*0b30*/  FFMA R20, R20, R7.reuse, R19 ;  /* 0x0000000714147223 */ /* 0x080fe20000000013 */
[-C--:B------:R-:W-:Y:S01]  /*0b40*/  FFMA R15, R16, R7.reuse, R15 ;  /* 0x00000007100f7223 */ /* 0x080fe2000000000f */
[----:B------:R-:W-:Y:S01]  /*0b50*/  FMUL R14, R27, R14 ;  /* 0x0000000e1b0e7220 */ /* 0x000fe20000400000 */
[----:B------:R-:W-:-:S03]  /*0b60*/  FFMA R22, R22, R7, R13 ;  /* 0x0000000716167223 */ /* 0x000fc6000000000d */
[-C--:B------:R-:W-:Y:S01]  /*0b70*/  FFMA R19, R21, R14.reuse, R20 ;  /* 0x0000000e15137223 */ /* 0x080fe20000000014 */
[-C--:B------:R-:W-:Y:S01]  /*0b80*/  FFMA R15, R18, R14.reuse, R15 ;  /* 0x0000000e120f7223 */ /* 0x080fe2000000000f */
[----:B------:R-:W-:-:S07]  /*0b90*/  FFMA R13, R23, R14, R22 ;  /* 0x0000000e170d7223 */ /* 0x000fce0000000016 */
.L_x_7:
[----:B------:R-:W-:Y:S05]  /*0ba0*/  BSYNC.RECONVERGENT B1 ;  /* 0x0000000000017941 */ /* 0x000fea0003800200 */
.L_x_6:
[----:B------:R-:W-:Y:S05]  /*0bb0*/  @P0 BRA `(.L_x_2) ;  /* 0x00000000005c0947 */ /* 0x000fea0003800000 */
[----:B------:R-:W-:-:S05]  /*0bc0*/  IMAD.WIDE.U32 R6, R17, 0x28, R2 ;  /* 0x0000002811067825 */ /* 0x000fca00078e0002 */
[----:B------:R-:W2:Y:S04]  /*0bd0*/  LDG.E R21, desc[UR6][R6.64+0x8] ;  /* 0x0000080606157981 */ /* 0x000ea8000c1e1900 */
[----:B------:R-:W3:Y:S04]  /*0be0*/  LDG.E R17, desc[UR6][R6.64+0x4] ;  /* 0x0000040606117981 */ /* 0x000ee8000c1e1900 */
[----:B------:R-:W4:Y:S04]  /*0bf0*/  LDG.E R16, desc[UR6][R6.64+0xc] ;  /* 0x00000c0606107981 */ /* 0x000f28000c1e1900 */
[----:B------:R-:W4:Y:S01]  /*0c00*/  LDG.E R20, desc[UR6][R6.64] ;  /* 0x0000000606147981 */ /* 0x000f22000c1e1900 */
[----:B--2--5:R-:W-:Y:S01]  /*0c10*/  FADD R14, -R8, R21 ;  /* 0x00000015080e7221 */ /* 0x024fe20000000100 */
[----:B---3--:R-:W-:-:S03]  /*0c20*/  FADD R12, -R0, R17 ;  /* 0x00000011000c7221 */ /* 0x008fc60000000100 */
[----:B------:R-:W-:Y:S01]  /*0c30*/  FMUL R17, R14, R14 ;  /* 0x0000000e0e117220 */ /* 0x000fe20000400000 */
[----:B----4-:R-:W-:-:S03]  /*0c40*/  FADD R16, -R9, R16 ;  /* 0x0000001009107221 */ /* 0x010fc60000000100 */
[----:B------:R-:W-:Y:S01]  /*0c50*/  FFMA R17, R12, R12, R17 ;  /* 0x0000000c0c117223 */ /* 0x000fe20000000011 */
[----:B------:R-:W-:-:S03]  /*0c60*/  FMUL R20, R20, 6.6743000015634379452e-11 ;  /* 0x2e92c4f814147820 */ /* 0x000fc60000400000 */
[----:B------:R-:W-:-:S04]  /*0c70*/  FFMA R17, R16, R16, R17 ;  /* 0x0000001010117223 */ /* 0x000fc80000000011 */
[----:B------:R-:W-:-:S05]  /*0c80*/  FADD R17, R17, 9.9999999747524270788e-07 ;  /* 0x358637bd11117421 */ /* 0x000fca0000000000 */
[----:B------:R-:W-:-:S13]  /*0c90*/  FSETP.GEU.AND P0, PT, |R17|, 1.175494350822287508e-38, PT ;  /* 0x008000001100780b */ /* 0x000fda0003f0e200 */
[----:B------:R-:W-:-:S04]  /*0ca0*/  @!P0 FMUL R17, R17, 16777216 ;  /* 0x4b80000011118820 */ /* 0x000fc80000400000 */
[----:B------:R-:W0:Y:S02]  /*0cb0*/  MUFU.RSQ R18, R17 ;  /* 0x0000001100127308 */ /* 0x000e240000001400 */
[----:B0-----:R-:W-:-:S04]  /*0cc0*/  @!P0 FMUL R18, R18, 4096 ;  /* 0x4580000012128820 */ /* 0x001fc80000400000 */
[----:B------:R-:W-:-:S04]  /*0cd0*/  FMUL R7, R18, R18 ;  /* 0x0000001212077220 */ /* 0x000fc80000400000 */
[----:B------:R-:W-:-:S04]  /*0ce0*/  FMUL R7, R18, R7 ;  /* 0x0000000712077220 */ /* 0x000fc80000400000 */
[----:B------:R-:W-:-:S04]  /*0cf0*/  FMUL R7, R7, R20 ;  /* 0x0000001407077220 */ /* 0x000fc80000400000 */
[-C--:B------:R-:W-:Y:S01]  /*0d00*/  FFMA R19, R12, R7.reuse, R19 ;  /* 0x000000070c137223 */ /* 0x080fe20000000013 */
[-C--:B------:R-:W-:Y:S01]  /*0d10*/  FFMA R15, R14, R7.reuse, R15 ;  /* 0x000000070e0f7223 */ /* 0x080fe2000000000f */
[----:B------:R-:W-:-:S07]  /*0d20*/  FFMA R13, R16, R7, R13 ;  /* 0x00000007100d7223 */ /* 0x000fce000000000d */
.L_x_2:
[----:B------:R-:W-:Y:S05]  /*0d30*/  BSYNC.RECONVERGENT B0 ;  /* 0x0000000000007941 */ /* 0x000fea0003800200 */
.L_x_1:
[----:B------:R-:W-:Y:S01]  /*0d40*/  ISETP.GE.AND P0, PT, R11, UR8, PT ;  /* 0x000000080b007c0c */ /* 0x000fe2000bf06270 */
[----:B------:R-:W-:-:S12]  /*0d50*/  BSSY.RECONVERGENT B0, `(.L_x_8) ;  /* 0x00000d8000007945 */ /* 0x000fd80003800200 */
[----:B------:R-:W-:Y:S05]  /*0d60*/  @P0 BRA `(.L_x_9) ;  /* 0x0000000c00580947 */ /* 0x000fea0003800000 */
[----:B------:R-:W-:Y:S01]  /*0d70*/  ISETP.NE.AND P0, PT, R10, R11, PT ;  /* 0x0000000b0a00720c */ /* 0x000fe20003f05270 */
[----:B------:R-:W-:-:S12]  /*0d80*/  BSSY.RECONVERGENT B1, `(.L_x_10) ;  /* 0x0000019000017945 */ /* 0x000fd80003800200 */
[----:B------:R-:W-:Y:S05]  /*0d90*/  @!P0 BRA `(.L_x_11) ;  /* 0x00000000005c8947 */ /* 0x000fea0003800000 */
        /* <DEDUP_REMOVED lines=23> */
.L_x_11:
[----:B------:R-:W-:Y:S05]  /*0f10*/  BSYNC.RECONVERGENT B1 ;  /* 0x0000000000017941 */ /* 0x000fea0003800200 */
.L_x_10:
[----:B------:R-:W-:-:S04]  /*0f20*/  IADD3 R11, PT, PT, R11, 0x1, RZ ;  /* 0x000000010b0b7810 */ /* 0x000fc80007ffe0ff */
[----:B------:R-:W-:-:S13]  /*0f30*/  ISETP.GE.AND P0, PT, R11, UR8, PT ;  /* 0x000000080b007c0c */ /* 0x000fda000bf06270 */
[----:B------:R-:W-:Y:S05]  /*0f40*/  @P0 BRA `(.L_x_9) ;  /* 0x0000000800e00947 */ /* 0x000fea0003800000 */
[C---:B------:R-:W-:Y:S01]  /*0f50*/  IADD3 R6, PT, PT, R11.reuse, -UR8, RZ ;  /* 0x800000080b067c10 */ /* 0x040fe2000fffe0ff */
[----:B------:R-:W-:Y:S01]  /*0f60*/  BSSY.RECONVERGENT B1, `(.L_x_12) ;  /* 0x0000069000017945 */ /* 0x000fe20003800200 */
[----:B------:R-:W-:Y:S02]  /*0f70*/  IADD3 R10, PT, PT, -R11, UR8, RZ ;  /* 0x000000080b0a7c10 */ /* 0x000fe4000fffe1ff */
[----:B------:R-:W-:Y:S02]  /*0f80*/  ISETP.GT.U32.AND P1, PT, R6, -0x4, PT ;  /* 0xfffffffc0600780c */ /* 0x000fe40003f24070 */
[----:B------:R-:W-:-:S04]  /*0f90*/  LOP3.LUT R24, R10, 0x3, RZ, 0xc0, !PT ;  /* 0x000000030a187812 */ /* 0x000fc800078ec0ff */
[----:B------:R-:W-:-:S07]  /*0fa0*/  ISETP.NE.AND P0, PT, R24, RZ, PT ;  /* 0x000000ff1800720c */ /* 0x000fce0003f05270 */
[----:B------:R-:W-:Y:S06]  /*0fb0*/  @P1 BRA `(.L_x_13) ;  /* 0x00000004008c1947 */ /* 0x000fec0003800000 */
[----:B------:R-:W-:Y:S01]  /*0fc0*/  IMAD.WIDE.U32 R6, R11, 0x28, R2 ;  /* 0x000000280b067825 */ /* 0x000fe200078e0002 */
[----:B------:R-:W-:Y:S02]  /*0fd0*/  LOP3.LUT R12, R10, 0xfffffffc, RZ, 0xc0, !PT ;  /* 0xfffffffc0a0c7812 */ /* 0x000fe400078ec0ff */
[----:B------:R-:W-:Y:S02]  /*0fe0*/  IADD3 R6, P1, PT, R6, 0x50, RZ ;  /* 0x0000005006067810 */ /* 0x000fe40007f3e0ff */
[----:B------:R-:W-:Y:S02]  /*0ff0*/  IADD3 R12, PT, PT, -R12, RZ, RZ ;  /* 0x000000ff0c0c7210 */ /* 0x000fe40007ffe1ff */
[----:B------:R-:W-:-:S09]  /*1000*/  IADD3.X R7, PT, PT, RZ, R7, RZ, P1, !PT ;  /* 0x00000007ff077210 */ /* 0x000fd20000ffe4ff */
.L_x_14:
[----:B------:R-:W2:Y:S04]  /*1010*/  LDG.E R23, desc[UR6][R6.64+-0x48] ;  /* 0xffffb80606177981 */ /* 0x000ea8000c1e1900 */
[----:B------:R-:W3:Y:S04]  /*1020*/  LDG.E R21, desc[UR6][R6.64+-0x4c] ;  /* 0xffffb40606157981 */ /* 0x000ee8000c1e1900 */
[----:B------:R-:W4:Y:S04]  /*1030*/  LDG.E R26, desc[UR6][R6.64+-0x44] ;  /* 0xffffbc06061a7981 */ /* 0x000f28000c1e1900 */
[----:B------:R-:W4:Y:S04]  /*1040*/  LDG.E R14, desc[UR6][R6.64+-0x50] ;  /* 0xffffb006060e7981 */ /* 0x000f28000c1e1900 */
[----:B------:R-:W4:Y:S04]  /*1050*/  LDG.E R17, desc[UR6][R6.64+-0x20] ;  /* 0xffffe00606117981 */ /* 0x000f28000c1e1900 */
[----:B------:R-:W4:Y:S04]  /*1060*/  LDG.E R27, desc[UR6][R6.64+-0x24] ;  /* 0xffffdc06061b7981 */ /* 0x000f28000c1e1900 */
[----:B------:R-:W4:Y:S04]  /*1070*/  LDG.E R18, desc[UR6][R6.64+-0x1c] ;  /* 0xffffe40606127981 */ /* 0x000f28000c1e1900 */
[----:B------:R-:W4:Y:S01]  /*1080*/  LDG.E R20, desc[UR6][R6.64+-0x28] ;  /* 0xffffd80606147981 */ /* 0x000f22000c1e1900 */
[----:B--2--5:R-:W-:Y:S01]  /*1090*/  FADD R16, -R8, R23 ;  /* 0x0000001708107221 */ /* 0x024fe20000000100 */
[----:B---3--:R-:W-:-:S03]  /*10a0*/  FADD R22, -R0, R21 ;  /* 0x0000001500167221 */ /* 0x008fc60000000100 */
[----:B------:R-:W-:Y:S01]  /*10b0*/  FMUL R21, R16, R16 ;  /* 0x0000001010157220 */ /* 0x000fe20000400000 */
[----:B----4-:R-:W-:-:S03]  /*10c0*/  FADD R26, -R9, R26 ;  /* 0x0000001a091a7221 */ /* 0x010fc60000000100 */
[----:B------:R-:W-:-:S04]  /*10d0*/  FFMA R21, R22, R22, R21 ;  /* 0x0000001616157223 */ /* 0x000fc80000000015 */
[----:B------:R-:W-:-:S04]  /*10e0*/  FFMA R21, R26, R26, R21 ;  /* 0x0000001a1a157223 */ /* 0x000fc80000000015 */
[----:B------:R-:W-:Y:S01]  /*10f0*/  FADD R21, R21, 9.9999999747524270788e-07 ;  /* 0x358637bd15157421 */ /* 0x000fe20000000000 */
[----:B------:R-:W-:-:S04]  /*1100*/  FADD R27, -R0, R27 ;  /* 0x0000001b001b7221 */ /* 0x000fc80000000100 */
[----:B------:R-:W-:-:S13]  /*1110*/  FSETP.GEU.AND P1, PT, |R21|, 1.175494350822287508e-38, PT ;  /* 0x008000001500780b */ /* 0x000fda0003f2e200 */
[----:B------:R-:W-:-:S04]  /*1120*/  @!P1 FMUL R21, R21, 16777216 ;  /* 0x4b80000015159820 */ /* 0x000fc80000400000 */
[----:B------:R0:W1:Y:S01]  /*1130*/  MUFU.RSQ R23, R21 ;  /* 0x0000001500177308 */ /* 0x0000620000001400 */
[----:B------:R-:W-:Y:S01]  /*1140*/  FADD R18, -R9, R18 ;  /* 0x0000001209127221 */ /* 0x000fe20000000100 */
[----:B------:R-:W-:Y:S01]  /*1150*/  FMUL R20, R20, 6.6743000015634379452e-11 ;  /* 0x2e92c4f814147820 */ /* 0x000fe20000400000 */
[----:B0-----:R-:W2:Y:S01]  /*1160*/  LDG.E R21, desc[UR6][R6.64+0x2c] ;  /* 0x00002c0606157981 */ /* 0x001ea2000c1e1900 */
[----:B-1----:R-:W-:-:S04]  /*1170*/  @!P1 FMUL R23, R23, 4096 ;  /* 0x4580000017179820 */ /* 0x002fc80000400000 */
[----:B------:R-:W-:-:S04]  /*1180*/  FMUL R28, R23, R23 ;  /* 0x00000017171c7220 */ /* 0x000fc80000400000 */
[----:B------:R-:W-:Y:S01]  /*1190*/  FMUL R28, R23, R28 ;  /* 0x0000001c171c7220 */ /* 0x000fe20000400000 */
[----:B------:R-:W-:Y:S01]  /*11a0*/  FMUL R23, R14, 6.6743000015634379452e-11 ;  /* 0x2e92c4f80e177820 */ /* 0x000fe20000400000 */
[----:B------:R-:W-:-:S03]  /*11b0*/  FADD R14, -R8, R17 ;  /* 0x00000011080e7221 */ /* 0x000fc60000000100 */
[----:B------:R-:W-:Y:S01]  /*11c0*/  FMUL R28, R28, R23 ;  /* 0x000000171c1c7220 */ /* 0x000fe20000400000 */
[----:B------:R-:W-:-:S03]  /*11d0*/  FMUL R17, R14, R14 ;  /* 0x0000000e0e117220 */ /* 0x000fc60000400000 */
[-C--:B------:R-:W-:Y:S01]  /*11e0*/  FFMA R25, R16, R28.reuse, R15 ;  /* 0x0000001c10197223 */ /* 0x080fe2000000000f */
[----:B------:R-:W-:Y:S01]  /*11f0*/  FFMA R22, R22, R28, R19 ;  /* 0x0000001c16167223 */ /* 0x000fe20000000013 */
[----:B------:R-:W3:Y:S01]  /*1200*/  LDG.E R15, desc[UR6][R6.64+0x8] ;  /* 0x00000806060f7981 */ /* 0x000ee2000c1e1900 */
[----:B------:R-:W-:-:S03]  /*1210*/  FFMA R19, R27, R27, R17 ;  /* 0x0000001b1b137223 */ /* 0x000fc60000000011 */
[----:B------:R-:W4:Y:S01]  /*1220*/  LDG.E R17, desc[UR6][R6.64+0x4] ;  /* 0x0000040606117981 */ /* 0x000f22000c1e1900 */
[----:B------:R-:W-:-:S03]  /*1230*/  FFMA R19, R18, R18, R19 ;  /* 0x0000001212137223 */ /* 0x000fc60000000013 */
[----:B------:R-:W2:Y:S01]  /*1240*/  LDG.E R16, desc[UR6][R6.64+0xc] ;  /* 0x00000c0606107981 */ /* 0x000ea2000c1e1900 */
[----:B------:R-:W-:Y:S01]  /*1250*/  FADD R29, R19, 9.9999999747524270788e-07 ;  /* 0x358637bd131d7421 */ /* 0x000fe20000000000 */
[----:B------:R-:W-:-:S04]  /*1260*/  FFMA R13, R26, R28, R13 ;  /* 0x0000001c1a0d7223 */ /* 0x000fc8000000000d */
[----:B------:R-:W-:-:S13]  /*1270*/  FSETP.GEU.AND P1, PT, |R29|, 1.175494350822287508e-38, PT ;  /* 0x008000001d00780b */ /* 0x000fda0003f2e200 */
[----:B------:R-:W-:-:S04]  /*1280*/  @!P1 FMUL R29, R29, 16777216 ;  /* 0x4b8000001d1d9820 */ /* 0x000fc80000400000 */
[----:B------:R-:W0:Y:S02]  /*1290*/  MUFU.RSQ R19, R29 ;  /* 0x0000001d00137308 */ /* 0x000e240000001400 */
[----:B0-----:R-:W-:-:S04]  /*12a0*/  @!P1 FMUL R19, R19, 4096 ;  /* 0x4580000013139820 */ /* 0x001fc80000400000 */
[----:B------:R-:W-:-:S04]  /*12b0*/  FMUL R26, R19, R19 ;  /* 0x00000013131a7220 */ /* 0x000fc80000400000 */
[----:B------:R-:W-:Y:S02]  /*12c0*/  FMUL R23, R19, R26 ;  /* 0x0000001a13177220 */ /* 0x000fe40000400000 */
[----:B------:R-:W2:Y:S02]  /*12d0*/  LDG.E R19, desc[UR6][R6.64+0x30] ;  /* 0x0000300606137981 */ /* 0x000ea4000c1e1900 */
[----:B------:R-:W-:Y:S02]  /*12e0*/  FMUL R23, R23, R20 ;  /* 0x0000001417177220 */ /* 0x000fe40000400000 */
[----:B------:R-:W2:Y:S02]  /*12f0*/  LDG.E R20, desc[UR6][R6.64+0x34] ;  /* 0x0000340606147981 */ /* 0x000ea4000c1e1900 */
[-C--:B------:R-:W-:Y:S02]  /*1300*/  FFMA R27, R27, R23.reuse, R22 ;  /* 0x000000171b1b7223 */ /* 0x080fe40000000016 */
[----:B------:R-:W2:Y:S01]  /*1310*/  LDG.E R22, desc[UR6][R6.64] ;  /* 0x0000000606167981 */ /* 0x000ea2000c1e1900 */
[----:B------:R-:W-:-:S03]  /*1320*/  FFMA R25, R14, R23, R25 ;  /* 0x000000170e197223 */ /* 0x000fc60000000019 */
[----:B------:R0:W2:Y:S01]  /*1330*/  LDG.E R14, desc[UR6][R6.64+0x28] ;  /* 0x00002806060e7981 */ /* 0x0000a2000c1e1900 */
[----:B------:R-:W-:Y:S01]  /*1340*/  FFMA R13, R18, R23, R13 ;  /* 0x00000017120d7223 */ /* 0x000fe2000000000d */
[----:B------:R-:W-:Y:S02]  /*1350*/  IADD3 R12, PT, PT, R12, 0x4, RZ ;  /* 0x000000040c0c7810 */ /* 0x000fe40007ffe0ff */
[----:B------:R-:W-:Y:S02]  /*1360*/  IADD3 R11, PT, PT, R11, 0x4, RZ ;  /* 0x000000040b0b7810 */ /* 0x000fe40007ffe0ff */
[----:B0-----:R-:W-:-:S04]  /*1370*/  IADD3 R6, P2, PT, R6, 0xa0, RZ ;  /* 0x000000a006067810 */ /* 0x001fc80007f5e0ff */
[----:B------:R-:W-:Y:S01]  /*1380*/  IADD3.X R7, PT, PT, RZ, R7, RZ, P2, !PT ;  /* 0x00000007ff077210 */ /* 0x000fe200017fe4ff */
[----:B---3--:R-:W-:Y:S01]  /*1390*/  FADD R18, -R8, R15 ;  /* 0x0000000f08127221 */ /* 0x008fe20000000100 */
[----:B----4-:R-:W-:-:S03]  /*13a0*/  FADD R26, -R0, R17 ;  /* 0x00000011001a7221 */ /* 0x010fc60000000100 */
[----:B------:R-:W-:Y:S01]  /*13b0*/  FMUL R15, R18, R18 ;  /* 0x00000012120f7220 */ /* 0x000fe20000400000 */
[----:B--2---:R-:W-:-:S03]  /*13c0*/  FADD R16, -R9, R16 ;  /* 0x0000001009107221 */ /* 0x004fc60000000100 */
[----:B------:R-:W-:-:S04]  /*13d0*/  FFMA R15, R26, R26, R15 ;  /* 0x0000001a1a0f7223 */ /* 0x000fc8000000000f */
[----:B------:R-:W-:-:S04]  /*13e0*/  FFMA R15, R16, R16, R15 ;  /* 0x00000010100f7223 */ /* 0x000fc8000000000f */
[----:B------:R-:W-:-:S05]  /*13f0*/  FADD R23, R15, 9.9999999747524270788e-07 ;  /* 0x358637bd0f177421 */ /* 0x000fca0000000000 */
[----:B------:R-:W-:-:S13]  /*1400*/  FSETP.GEU.AND P1, PT, |R23|, 1.175494350822287508e-38, PT ;  /* 0x008000001700780b */ /* 0x000fda0003f2e200 */
[----:B------:R-:W-:-:S04]  /*1410*/  @!P1 FMUL R23, R23, 16777216 ;  /* 0x4b80000017179820 */ /* 0x000fc80000400000 */
[----:B------:R-:W0:Y:S01]  /*1420*/  MUFU.RSQ R17, R23 ;  /* 0x0000001700117308 */ /* 0x000e220000001400 */
[----:B------:R-:W-:Y:S01]  /*1430*/  FADD R21, -R0, R21 ;  /* 0x0000001500157221 */ /* 0x000fe20000000100 */
[----:B0-----:R-:W-:Y:S01]  /*1440*/  @!P1 FMUL R17, R17, 4096 ;  /* 0x4580000011119820 */ /* 0x001fe20000400000 */
[----:B------:R-:W-:-:S03]  /*1450*/  FADD R15, -R8, R19 ;  /* 0x00000013080f7221 */ /* 0x000fc60000000100 */
[----:B------:R-:W-:-:S04]  /*1460*/  FMUL R28, R17, R17 ;  /* 0x00000011111c7220 */ /* 0x000fc80000400000 */
[----:B------:R-:W-:Y:S01]  /*1470*/  FMUL R17, R17, R28 ;  /* 0x0000001c11117220 */ /* 0x000fe20000400000 */
[----:B------:R-:W-:Y:S01]  /*1480*/  FMUL R28, R15, R15 ;  /* 0x0000000f0f1c7220 */ /* 0x000fe20000400000 */
[----:B------:R-:W-:-:S03]  /*1490*/  FADD R20, -R9, R20 ;  /* 0x0000001409147221 */ /* 0x000fc60000000100 */
[----:B------:R-:W-:-:S04]  /*14a0*/  FFMA R19, R21, R21, R28 ;  /* 0x0000001515137223 */ /* 0x000fc8000000001c */
[----:B------:R-:W-:-:S04]  /*14b0*/  FFMA R19, R20, R20, R19 ;  /* 0x0000001414137223 */ /* 0x000fc80000000013 */
[----:B------:R-:W-:-:S05]  /*14c0*/  FADD R28, R19, 9.9999999747524270788e-07 ;  /* 0x358637bd131c7421 */ /* 0x000fca0000000000 */
[----:B------:R-:W-:-:S13]  /*14d0*/  FSETP.GEU.AND P1, PT, |R28|, 1.175494350822287508e-38, PT ;  /* 0x008000001c00780b */ /* 0x000fda0003f2e200 */
[----:B------:R-:W-:-:S04]  /*14e0*/  @!P1 FMUL R28, R28, 16777216 ;  /* 0x4b8000001c1c9820 */ /* 0x000fc80000400000 */
[----:B------:R-:W0:Y:S01]  /*14f0*/  MUFU.RSQ R19, R28 ;  /* 0x0000001c00137308 */ /* 0x000e220000001400 */
[----:B------:R-:W-:-:S04]  /*1500*/  FMUL R22, R22, 6.6743000015634379452e-11 ;  /* 0x2e92c4f816167820 */ /* 0x000fc80000400000 */
[----:B------:R-:W-:Y:S01]  /*1510*/  FMUL R17, R17, R22 ;  /* 0x0000001611117220 */ /* 0x000fe20000400000 */
[----:B0-----:R-:W-:Y:S01]  /*1520*/  @!P1 FMUL R19, R19, 4096 ;  /* 0x4580000013139820 */ /* 0x001fe20000400000 */
[----:B------:R-:W-:-:S03]  /*1530*/  ISETP.NE.AND P1, PT, R12, RZ, PT ;  /* 0x000000ff0c00720c */ /* 0x000fc60003f25270 */
[----:B------:R-:W-:-:S04]  /*1540*/  FMUL R22, R19, R19 ;  /* 0x0000001313167220 */ /* 0x000fc80000400000 */
[----:B------:R-:W-:Y:S01]  /*1550*/  FMUL R22, R19, R22 ;  /* 0x0000001613167220 */ /* 0x000fe20000400000 */
[----:B------:R-:W-:Y:S01]  /*1560*/  FMUL R19, R14, 6.6743000015634379452e-11 ;  /* 0x2e92c4f80e137820 */ /* 0x000fe20000400000 */
[-C--:B------:R-:W-:Y:S01]  /*1570*/  FFMA R26, R26, R17.reuse, R27 ;  /* 0x000000111a1a7223 */ /* 0x080fe2000000001b */
[-C--:B------:R-:W-:Y:S01]  /*1580*/  FFMA R18, R18, R17.reuse, R25 ;  /* 0x0000001112127223 */ /* 0x080fe20000000019 */
[----:B------:R-:W-:Y:S01]  /*1590*/  FFMA R13, R16, R17, R13 ;  /* 0x00000011100d7223 */ /* 0x000fe2000000000d */
[----:B------:R-:W-:-:S04]  /*15a0*/  FMUL R22, R22, R19 ;  /* 0x0000001316167220 */ /* 0x000fc80000400000 */
[-C--:B------:R-:W-:Y:S01]  /*15b0*/  FFMA R19, R21, R22.reuse, R26 ;  /* 0x0000001615137223 */ /* 0x080fe2000000001a */
[-C--:B------:R-:W-:Y:S01]  /*15c0*/  FFMA R15, R15, R22.reuse, R18 ;  /* 0x000000160f0f7223 */ /* 0x080fe20000000012 */
[----:B------:R-:W-:Y:S01]  /*15d0*/  FFMA R13, R20, R22, R13 ;  /* 0x00000016140d7223 */ /* 0x000fe2000000000d */
[----:B------:R-:W-:Y:S06]  /*15e0*/  @P1 BRA `(.L_x_14) ;  /* 0xfffffff800881947 */ /* 0x000fec000383ffff */
.L_x_13:
[----:B------:R-:W-:Y:S05]  /*15f0*/  BSYNC.RECONVERGENT B1 ;  /* 0x0000000000017941 */ /* 0x000fea0003800200 */
.L_x_12:
        /* <DEDUP_REMOVED lines=19> */
[----:B----4-:R-:W-:-:S03]  /*1730*/  FADD R12, -R8, R27 ;  /* 0x0000001b080c7221 */ /* 0x010fc60000000100 */
[----:B------:R-:W-:Y:S01]  /*1740*/  FFMA R23, R18, R18, R17 ;  /* 0x0000001212177223 */ /* 0x000fe20000000011 */
[C---:B------:R-:W-:Y:S01]  /*1750*/  FADD R16, -R9.reuse, R16 ;  /* 0x0000001009107221 */ /* 0x040fe20000000100 */
[----:B------:R-:W-:Y:S01]  /*1760*/  FADD R14, -R0, R25 ;  /* 0x00000019000e7221 */ /* 0x000fe20000000100 */
[----:B------:R-:W-:Y:S02]  /*1770*/  FMUL R25, R12, R12 ;  /* 0x0000000c0c197220 */ /* 0x000fe40000400000 */
[----:B------:R-:W-:Y:S01]  /*1780*/  FFMA R23, R16, R16, R23 ;  /* 0x0000001010177223 */ /* 0x000fe20000000017 */
[----:B------:R-:W-:Y:S01]  /*1790*/  FADD R17, -R9, R22 ;  /* 0x0000001609117221 */ /* 0x000fe20000000100 */
[----:B------:R-:W-:Y:S02]  /*17a0*/  FFMA R22, R14, R14, R25 ;  /* 0x0000000e0e167223 */ /* 0x000fe40000000019 */
[----:B------:R-:W-:Y:S01]  /*17b0*/  FADD R23, R23, 9.9999999747524270788e-07 ;  /* 0x358637bd17177421 */ /* 0x000fe20000000000 */
[----:B------:R-:W-:Y:S01]  /*17c0*/  FMUL R6, R6, 6.6743000015634379452e-11 ;  /* 0x2e92c4f806067820 */ /* 0x000fe20000400000 */
[----:B------:R-:W-:-:S03]  /*17d0*/  FFMA R22, R17, R17, R22 ;  /* 0x0000001111167223 */ /* 0x000fc60000000016 */
[----:B------:R-:W-:Y:S01]  /*17e0*/  FSETP.GEU.AND P1, PT, |R23|, 1.175494350822287508e-38, PT ;  /* 0x008000001700780b */ /* 0x000fe20003f2e200 */
[----:B------:R-:W-:-:S05]  /*17f0*/  FADD R22, R22, 9.9999999747524270788e-07 ;  /* 0x358637bd16167421 */ /* 0x000fca0000000000 */
[----:B------:R-:W-:-:S07]  /*1800*/  FSETP.GEU.AND P2, PT, |R22|, 1.175494350822287508e-38, PT ;  /* 0x008000001600780b */ /* 0x000fce0003f4e200 */
[----:B------:R-:W-:-:S04]  /*1810*/  @!P1 FMUL R23, R23, 16777216 ;  /* 0x4b80000017179820 */ /* 0x000fc80000400000 */
[----:B0-----:R-:W0:Y:S02]  /*1820*/  MUFU.RSQ R20, R23 ;  /* 0x0000001700147308 */ /* 0x001e240000001400 */
[----:B------:R-:W-:-:S06]  /*1830*/  @!P2 FMUL R22, R22, 16777216 ;  /* 0x4b8000001616a820 */ /* 0x000fcc0000400000 */
[----:B------:R-:W1:Y:S01]  /*1840*/  MUFU.RSQ R24, R22 ;  /* 0x0000001600187308 */ /* 0x000e620000001400 */
[----:B0-----:R-:W-:-:S04]  /*1850*/  @!P1 FMUL R20, R20, 4096 ;  /* 0x4580000014149820 */ /* 0x001fc80000400000 */
[----:B------:R-:W-:Y:S01]  /*1860*/  FMUL R21, R20, R20 ;  /* 0x0000001414157220 */ /* 0x000fe20000400000 */
[----:B-1----:R-:W-:-:S03]  /*1870*/  @!P2 FMUL R24, R24, 4096 ;  /* 0x458000001818a820 */ /* 0x002fc60000400000 */
[----:B------:R-:W-:Y:S01]  /*1880*/  FMUL R21, R20, R21 ;  /* 0x0000001514157220 */ /* 0x000fe20000400000 */
[----:B------:R-:W-:Y:S01]  /*1890*/  FMUL R20, R7, 6.6743000015634379452e-11 ;  /* 0x2e92c4f807147820 */ /* 0x000fe20000400000 */
[C---:B------:R-:W-:Y:S02]  /*18a0*/  FMUL R25, R24.reuse, R24 ;  /* 0x0000001818197220 */ /* 0x040fe40000400000 */
[----:B------:R-:W-:Y:S02]  /*18b0*/  FMUL R6, R21, R6 ;  /* 0x0000000615067220 */ /* 0x000fe40000400000 */
[----:B------:R-:W-:Y:S02]  /*18c0*/  FMUL R25, R24, R25 ;  /* 0x0000001918197220 */ /* 0x000fe40000400000 */
[-C--:B------:R-:W-:Y:S01]  /*18d0*/  FFMA R19, R18, R6.reuse, R19 ;  /* 0x0000000612137223 */ /* 0x080fe20000000013 */
[-C--:B------:R-:W-:Y:S01]  /*18e0*/  FFMA R15, R10, R6.reuse, R15 ;  /* 0x000000060a0f7223 */ /* 0x080fe2000000000f */
[----:B------:R-:W-:Y:S01]  /*18f0*/  FFMA R6, R16, R6, R13 ;  /* 0x0000000610067223 */ /* 0x000fe2000000000d */
[----:B------:R-:W-:-:S04]  /*1900*/  FMUL R20, R25, R20 ;  /* 0x0000001419147220 */ /* 0x000fc80000400000 */
[-C--:B------:R-:W-:Y:S01]  /*1910*/  FFMA R19, R14, R20.reuse, R19 ;  /* 0x000000140e137223 */ /* 0x080fe20000000013 */
[-C--:B------:R-:W-:Y:S01]  /*1920*/  FFMA R15, R12, R20.reuse, R15 ;  /* 0x000000140c0f7223 */ /* 0x080fe2000000000f */
[----:B------:R-:W-:-:S07]  /*1930*/  FFMA R13, R17, R20, R6 ;  /* 0x00000014110d7223 */ /* 0x000fce0000000006 */
.L_x_16:
[----:B------:R-:W-:Y:S05]  /*1940*/  BSYNC.RECONVERGENT B1 ;  /* 0x0000000000017941 */ /* 0x000fea0003800200 */
.L_x_15:
        /* <DEDUP_REMOVED lines=24> */
.L_x_9:
[----:B------:R-:W-:Y:S05]  /*1ad0*/  BSYNC.RECONVERGENT B0 ;  /* 0x0000000000007941 */ /* 0x000fea0003800200 */
.L_x_8:
[----:B------:R-:W-:Y:S04]  /*1ae0*/  STG.E desc[UR6][R4.64+0x1c], R19 ;  /* 0x00001c1304007986 */ /* 0x000fe8000c101906 */
[----:B------:R-:W-:Y:S04]  /*1af0*/  STG.E desc[UR6][R4.64+0x20], R15 ;  /* 0x0000200f04007986 */ /* 0x000fe8000c101906 */
[----:B------:R-:W-:Y:S01]  /*1b00*/  STG.E desc[UR6][R4.64+0x24], R13 ;  /* 0x0000240d04007986 */ /* 0x000fe2000c101906 */
[----:B------:R-:W-:Y:S05]  /*1b10*/  EXIT ;  /* 0x000000000000794d */ /* 0x000fea0003800000 */
.L_x_17:
        /* <DEDUP_REMOVED lines=14> */
.L_x_19:


//--------------------- .nv.shared.reserved.0     --------------------------
	.section	.nv.shared.reserved.0,"aw",@nobits
	.weak		__nv_reservedSMEM_offset_0_alias
	.size		__nv_reservedSMEM_offset_0_alias, 0, 64
	.other		__nv_reservedSMEM_offset_0_alias,@"STO_CUDA_RESERVED_SHARED STV_DEFAULT"
__nv_reservedSMEM_offset_0_alias:
	.zero		0
	.zero		64


//--------------------- .nv.constant0._Z16update_particlesP8Particlefi --------------------------
	.section	.nv.constant0._Z16update_particlesP8Particlefi,"a",@progbits
	.sectionflags	@""
	.align	4
.nv.constant0._Z16update_particlesP8Particlefi:
	.zero		912


//--------------------- .nv.constant0._Z21compute_accelerationsP8Particlei --------------------------
	.section	.nv.constant0._Z21compute_accelerationsP8Particlei,"a",@progbits
	.sectionflags	@""
	.align	4
.nv.constant0._Z21compute_accelerationsP8Particlei:
	.zero		908


//--------------------- SYMBOLS --------------------------

	.type		.nv.reservedSmem.offset0,@object
	.size		.nv.reservedSmem.offset0,0x4
